	.target	sm_100a

	.elftype	@"ET_EXEC"


//--------------------- .note.nv.tkinfo           --------------------------
	.section	.note.nv.tkinfo,"",@"SHT_NOTE"
	.sectionflags	@"SHF_NOTE_NV_TKINFO"
	.tkinfo
        /*0018*/ 	.word	0x00000002
        /*0030*/ 	.string	""
        /*0030*/ 	.string	"ptxas"
        /*0030*/ 	.string	"Cuda compilation tools, release 13.0, V13.0.88"
        /*0030*/ 	.string	"Build cuda_13.0.r13.0/compiler.36424714_0"
        /*0030*/ 	.string	"-arch sm_100a -m 64 "



//--------------------- .note.nv.cuinfo           --------------------------
	.section	.note.nv.cuinfo,"",@"SHT_NOTE"
	.sectionflags	@"SHF_NOTE_NV_CUINFO"
        /*0018*/ 	.short	0x0002
        /*001a*/ 	.short	0x0064
        /*001c*/ 	.short	0x0082
	.zero		2


//--------------------- .nv.info                  --------------------------
	.section	.nv.info,"",@"SHT_CUDA_INFO"
	.align	4


	//----- nvinfo : EIATTR_REGCOUNT
	.align		4
        /*0000*/ 	.byte	0x04, 0x2f
        /*0002*/ 	.short	(.L_19 - .L_18)
	.align		4
.L_18:
        /*0004*/ 	.word	index@(_ZN7cutlass13device_kernelINS_4conv6kernel13ConvUniversalINS1_16ConvProblemShapeILNS1_8OperatorE2ELi3EEENS1_10collective14CollectiveConvINS1_47MainloopSm100TmaUmmaWarpSpecializedImplicitGemmILS5_2ELi17ELi3ELi1ELi2EN4cute5tupleIJNSA_1CILi1EEESD_SD_EEEEENSB_IJNSC_ILi128EEENSB_IJNSC_ILi64EEEEEESI_EEENS_12float_e4m3_tESK_NSA_8TiledMMAINSA_8MMA_AtomIJNSA_10MMA_TraitsINSA_19SM100_MMA_F8F6F4_SSEJSK_SK_fSG_SH_NSA_17integral_constantINSA_4UMMA5MajorELSR_1EEESS_NSP_INSQ_7ScaleInELST_0EEESU_EEEEEENSA_6LayoutISE_NSB_IJNSC_ILi0EEESY_SY_EEEEENSB_IJNSA_10UnderscoreES11_S11_EEEEENS7_6detail27Sm100ImplicitGemmTileTraitsINSA_13SM90_TMA_LOADENSA_14ComposedLayoutINSA_7SwizzleILi3ELi4ELi3EEENSA_18smem_ptr_flag_bitsILi8EEENSX_INSB_IJSG_NSC_ILi8EEEEEENSB_IJSD_SG_EEEEEEEvEENS15_INSA_20SM90_TMA_LOAD_IM2COLENS17_INS18_ILi2ELi4ELi3EEES1B_NSX_INSB_IJSH_S1C_EEENSB_IJSD_SH_EEEEEEEvEEEENS_8epilogue10collective18CollectiveEpilogueINS1Q_23Sm100TmaWarpSpecializedILi1ELi1ELi64ELb0ELb0EEEJSJ_NSB_IJNSX_ISG_SD_EENSX_ISH_SD_EEEEESK_NSB_IJlNSB_IJSD_lllEEESY_EEESK_S1Z_NS1Q_6fusion15FusionCallbacksIS1U_NS20_17LinearCombinationISK_fSK_fLNS_15FloatRoundStyleE2EEESJ_S1X_JEEENSA_5SM1004TMEM4LOAD26SM100_TMEM_LOAD_32dp32b64xES16_NS17_IS1J_S1B_NSX_INSB_IJS1C_SH_EEENSB_IJSH_SD_EEEEEEENSA_39AutoVectorizingCopyWithAssumedAlignmentILi128EEENSA_14SM90_TMA_STOREES2D_S2F_S2F_EEEvvEEEEvNT_6ParamsE)
        /*0008*/ 	.word	0x00000095


	//----- nvinfo : EIATTR_FRAME_SIZE
	.align		4
.L_19:
        /*000c*/ 	.byte	0x04, 0x11
        /*000e*/ 	.short	(.L_21 - .L_20)
	.align		4
.L_20:
        /*0010*/ 	.word	index@($__internal_2_$__cuda_sm10x_tcgen05_guardrail_trap_unallocated_columns_being_dealloced)
        /*0014*/ 	.word	0x00000008


	//----- nvinfo : EIATTR_FRAME_SIZE
	.align		4
.L_21:
        /*0018*/ 	.byte	0x04, 0x11
        /*001a*/ 	.short	(.L_23 - .L_22)
	.align		4
.L_22:
        /*001c*/ 	.word	index@($__internal_1_$__cuda_sm10x_tcgen05_guardrail_trap_phase_invalid_during_alloc)
        /*0020*/ 	.word	0x00000008


	//----- nvinfo : EIATTR_FRAME_SIZE
	.align		4
.L_23:
        /*0024*/ 	.byte	0x04, 0x11
        /*0026*/ 	.short	(.L_25 - .L_24)
	.align		4
.L_24:
        /*0028*/ 	.word	index@($__internal_0_$__cuda_sm10x_tcgen05_guardrail_trap_col_being_dealloced_not_returned_by_alloc)
        /*002c*/ 	.word	0x00000008


	//----- nvinfo : EIATTR_FRAME_SIZE
	.align		4
.L_25:
        /*0030*/ 	.byte	0x04, 0x11
        /*0032*/ 	.short	(.L_27 - .L_26)
	.align		4
.L_26:
        /*0034*/ 	.word	index@(_ZN7cutlass13device_kernelINS_4conv6kernel13ConvUniversalINS1_16ConvProblemShapeILNS1_8OperatorE2ELi3EEENS1_10collective14CollectiveConvINS1_47MainloopSm100TmaUmmaWarpSpecializedImplicitGemmILS5_2ELi17ELi3ELi1ELi2EN4cute5tupleIJNSA_1CILi1EEESD_SD_EEEEENSB_IJNSC_ILi128EEENSB_IJNSC_ILi64EEEEEESI_EEENS_12float_e4m3_tESK_NSA_8TiledMMAINSA_8MMA_AtomIJNSA_10MMA_TraitsINSA_19SM100_MMA_F8F6F4_SSEJSK_SK_fSG_SH_NSA_17integral_constantINSA_4UMMA5MajorELSR_1EEESS_NSP_INSQ_7ScaleInELST_0EEESU_EEEEEENSA_6LayoutISE_NSB_IJNSC_ILi0EEESY_SY_EEEEENSB_IJNSA_10UnderscoreES11_S11_EEEEENS7_6detail27Sm100ImplicitGemmTileTraitsINSA_13SM90_TMA_LOADENSA_14ComposedLayoutINSA_7SwizzleILi3ELi4ELi3EEENSA_18smem_ptr_flag_bitsILi8EEENSX_INSB_IJSG_NSC_ILi8EEEEEENSB_IJSD_SG_EEEEEEEvEENS15_INSA_20SM90_TMA_LOAD_IM2COLENS17_INS18_ILi2ELi4ELi3EEES1B_NSX_INSB_IJSH_S1C_EEENSB_IJSD_SH_EEEEEEEvEEEENS_8epilogue10collective18CollectiveEpilogueINS1Q_23Sm100TmaWarpSpecializedILi1ELi1ELi64ELb0ELb0EEEJSJ_NSB_IJNSX_ISG_SD_EENSX_ISH_SD_EEEEESK_NSB_IJlNSB_IJSD_lllEEESY_EEESK_S1Z_NS1Q_6fusion15FusionCallbacksIS1U_NS20_17LinearCombinationISK_fSK_fLNS_15FloatRoundStyleE2EEESJ_S1X_JEEENSA_5SM1004TMEM4LOAD26SM100_TMEM_LOAD_32dp32b64xES16_NS17_IS1J_S1B_NSX_INSB_IJS1C_SH_EEENSB_IJSH_SD_EEEEEEENSA_39AutoVectorizingCopyWithAssumedAlignmentILi128EEENSA_14SM90_TMA_STOREES2D_S2F_S2F_EEEvvEEEEvNT_6ParamsE)
        /*0038*/ 	.word	0x00000008


	//----- nvinfo : EIATTR_MIN_STACK_SIZE
	.align		4
.L_27:
        /*003c*/ 	.byte	0x04, 0x12
        /*003e*/ 	.short	(.L_29 - .L_28)
	.align		4
.L_28:
        /*0040*/ 	.word	index@(_ZN7cutlass13device_kernelINS_4conv6kernel13ConvUniversalINS1_16ConvProblemShapeILNS1_8OperatorE2ELi3EEENS1_10collective14CollectiveConvINS1_47MainloopSm100TmaUmmaWarpSpecializedImplicitGemmILS5_2ELi17ELi3ELi1ELi2EN4cute5tupleIJNSA_1CILi1EEESD_SD_EEEEENSB_IJNSC_ILi128EEENSB_IJNSC_ILi64EEEEEESI_EEENS_12float_e4m3_tESK_NSA_8TiledMMAINSA_8MMA_AtomIJNSA_10MMA_TraitsINSA_19SM100_MMA_F8F6F4_SSEJSK_SK_fSG_SH_NSA_17integral_constantINSA_4UMMA5MajorELSR_1EEESS_NSP_INSQ_7ScaleInELST_0EEESU_EEEEEENSA_6LayoutISE_NSB_IJNSC_ILi0EEESY_SY_EEEEENSB_IJNSA_10UnderscoreES11_S11_EEEEENS7_6detail27Sm100ImplicitGemmTileTraitsINSA_13SM90_TMA_LOADENSA_14ComposedLayoutINSA_7SwizzleILi3ELi4ELi3EEENSA_18smem_ptr_flag_bitsILi8EEENSX_INSB_IJSG_NSC_ILi8EEEEEENSB_IJSD_SG_EEEEEEEvEENS15_INSA_20SM90_TMA_LOAD_IM2COLENS17_INS18_ILi2ELi4ELi3EEES1B_NSX_INSB_IJSH_S1C_EEENSB_IJSD_SH_EEEEEEEvEEEENS_8epilogue10collective18CollectiveEpilogueINS1Q_23Sm100TmaWarpSpecializedILi1ELi1ELi64ELb0ELb0EEEJSJ_NSB_IJNSX_ISG_SD_EENSX_ISH_SD_EEEEESK_NSB_IJlNSB_IJSD_lllEEESY_EEESK_S1Z_NS1Q_6fusion15FusionCallbacksIS1U_NS20_17LinearCombinationISK_fSK_fLNS_15FloatRoundStyleE2EEESJ_S1X_JEEENSA_5SM1004TMEM4LOAD26SM100_TMEM_LOAD_32dp32b64xES16_NS17_IS1J_S1B_NSX_INSB_IJS1C_SH_EEENSB_IJSH_SD_EEEEEEENSA_39AutoVectorizingCopyWithAssumedAlignmentILi128EEENSA_14SM90_TMA_STOREES2D_S2F_S2F_EEEvvEEEEvNT_6ParamsE)
        /*0044*/ 	.word	0x00000008
.L_29:


//--------------------- .nv.compat                --------------------------
	.section	.nv.compat,"",@"SHT_CUDA_COMPAT_INFO"
	.align	4
        /*0000*/ 	.byte	0x02, 0x09, 0x01, 0x00, 0x02, 0x02, 0x02, 0x00, 0x02, 0x05, 0x05, 0x00, 0x03, 0x07, 0x01, 0x01
        /*0010*/ 	.byte	0x02, 0x03, 0x01, 0x00, 0x02, 0x06, 0x01, 0x00, 0x04, 0x0b, 0x08, 0x00, 0x09, 0x00, 0x00, 0x00
        /*0020*/ 	.byte	0x00, 0x00, 0x00, 0x00


//--------------------- .nv.info._ZN7cutlass13device_kernelINS_4conv6kernel13ConvUniversalINS1_16ConvProblemShapeILNS1_8OperatorE2ELi3EEENS1_10collective14CollectiveConvINS1_47MainloopSm100TmaUmmaWarpSpecializedImplicitGemmILS5_2ELi17ELi3ELi1ELi2EN4cute5tupleIJNSA_1CILi1EEESD_SD_EEEEENSB_IJNSC_ILi128EEENSB_IJNSC_ILi64EEEEEESI_EEENS_12float_e4m3_tESK_NSA_8TiledMMAINSA_8MMA_AtomIJNSA_10MMA_TraitsINSA_19SM100_MMA_F8F6F4_SSEJSK_SK_fSG_SH_NSA_17integral_constantINSA_4UMMA5MajorELSR_1EEESS_NSP_INSQ_7ScaleInELST_0EEESU_EEEEEENSA_6LayoutISE_NSB_IJNSC_ILi0EEESY_SY_EEEEENSB_IJNSA_10UnderscoreES11_S11_EEEEENS7_6detail27Sm100ImplicitGemmTileTraitsINSA_13SM90_TMA_LOADENSA_14ComposedLayoutINSA_7SwizzleILi3ELi4ELi3EEENSA_18smem_ptr_flag_bitsILi8EEENSX_INSB_IJSG_NSC_ILi8EEEEEENSB_IJSD_SG_EEEEEEEvEENS15_INSA_20SM90_TMA_LOAD_IM2COLENS17_INS18_ILi2ELi4ELi3EEES1B_NSX_INSB_IJSH_S1C_EEENSB_IJSD_SH_EEEEEEEvEEEENS_8epilogue10collective18CollectiveEpilogueINS1Q_23Sm100TmaWarpSpecializedILi1ELi1ELi64ELb0ELb0EEEJSJ_NSB_IJNSX_ISG_SD_EENSX_ISH_SD_EEEEESK_NSB_IJlNSB_IJSD_lllEEESY_EEESK_S1Z_NS1Q_6fusion15FusionCallbacksIS1U_NS20_17LinearCombinationISK_fSK_fLNS_15FloatRoundStyleE2EEESJ_S1X_JEEENSA_5SM1004TMEM4LOAD26SM100_TMEM_LOAD_32dp32b64xES16_NS17_IS1J_S1B_NSX_INSB_IJS1C_SH_EEENSB_IJSH_SD_EEEEEEENSA_39AutoVectorizingCopyWithAssumedAlignmentILi128EEENSA_14SM90_TMA_STOREES2D_S2F_S2F_EEEvvEEEEvNT_6ParamsE --------------------------
	.section	.nv.info._ZN7cutlass13device_kernelINS_4conv6kernel13ConvUniversalINS1_16ConvProblemShapeILNS1_8OperatorE2ELi3EEENS1_10collective14CollectiveConvINS1_47MainloopSm100TmaUmmaWarpSpecializedImplicitGemmILS5_2ELi17ELi3ELi1ELi2EN4cute5tupleIJNSA_1CILi1EEESD_SD_EEEEENSB_IJNSC_ILi128EEENSB_IJNSC_ILi64EEEEEESI_EEENS_12float_e4m3_tESK_NSA_8TiledMMAINSA_8MMA_AtomIJNSA_10MMA_TraitsINSA_19SM100_MMA_F8F6F4_SSEJSK_SK_fSG_SH_NSA_17integral_constantINSA_4UMMA5MajorELSR_1EEESS_NSP_INSQ_7ScaleInELST_0EEESU_EEEEEENSA_6LayoutISE_NSB_IJNSC_ILi0EEESY_SY_EEEEENSB_IJNSA_10UnderscoreES11_S11_EEEEENS7_6detail27Sm100ImplicitGemmTileTraitsINSA_13SM90_TMA_LOADENSA_14ComposedLayoutINSA_7SwizzleILi3ELi4ELi3EEENSA_18smem_ptr_flag_bitsILi8EEENSX_INSB_IJSG_NSC_ILi8EEEEEENSB_IJSD_SG_EEEEEEEvEENS15_INSA_20SM90_TMA_LOAD_IM2COLENS17_INS18_ILi2ELi4ELi3EEES1B_NSX_INSB_IJSH_S1C_EEENSB_IJSD_SH_EEEEEEEvEEEENS_8epilogue10collective18CollectiveEpilogueINS1Q_23Sm100TmaWarpSpecializedILi1ELi1ELi64ELb0ELb0EEEJSJ_NSB_IJNSX_ISG_SD_EENSX_ISH_SD_EEEEESK_NSB_IJlNSB_IJSD_lllEEESY_EEESK_S1Z_NS1Q_6fusion15FusionCallbacksIS1U_NS20_17LinearCombinationISK_fSK_fLNS_15FloatRoundStyleE2EEESJ_S1X_JEEENSA_5SM1004TMEM4LOAD26SM100_TMEM_LOAD_32dp32b64xES16_NS17_IS1J_S1B_NSX_INSB_IJS1C_SH_EEENSB_IJSH_SD_EEEEEEENSA_39AutoVectorizingCopyWithAssumedAlignmentILi128EEENSA_14SM90_TMA_STOREES2D_S2F_S2F_EEEvvEEEEvNT_6ParamsE,"",@"SHT_CUDA_INFO"
	.sectionflags	@""
	.align	4


	//----- nvinfo : EIATTR_CUDA_API_VERSION
	.align		4
        /*0000*/ 	.byte	0x04, 0x37
        /*0002*/ 	.short	(.L_31 - .L_30)
.L_30:
        /*0004*/ 	.word	0x00000082


	//----- nvinfo : EIATTR_KPARAM_INFO
	.align		4
.L_31:
        /*0008*/ 	.byte	0x04, 0x17
        /*000a*/ 	.short	(.L_33 - .L_32)
.L_32:
        /*000c*/ 	.word	0x00000000
        /*0010*/ 	.short	0x0000
        /*0012*/ 	.short	0x0000
        /*0014*/ 	.byte	0x00, 0xf0, 0x01, 0x24


	//----- nvinfo : EIATTR_AT_ENTRY_FRAGMENTS
	.align		4
.L_33:
        /*0018*/ 	.byte	0x04, 0x4f
        /*001a*/ 	.short	(.L_35 - .L_34)


	//   ....[0]....
.L_34:
        /*001c*/ 	.word	0x00000006


	//----- nvinfo : EIATTR_RESERVED_SMEM_USED
	.align		4
.L_35:
        /*0020*/ 	.byte	0x01, 0x41
	.zero		2


	//----- nvinfo : EIATTR_SPARSE_MMA_MASK
	.align		4
        /*0024*/ 	.byte	0x03, 0x50
        /*0026*/ 	.short	0x0000


	//----- nvinfo : EIATTR_TCGEN05_1CTA_USED
	.align		4
        /*0028*/ 	.byte	0x01, 0x51
	.zero		2


	//----- nvinfo : EIATTR_MAXREG_COUNT
	.align		4
        /*002c*/ 	.byte	0x03, 0x1b
        /*002e*/ 	.short	0x00ff


	//----- nvinfo : EIATTR_NUM_BARRIERS
	.align		4
        /*0030*/ 	.byte	0x02, 0x4c
        /*0032*/ 	.byte	0x07
	.zero		1


	//----- nvinfo : EIATTR_EXTERNS
	.align		4
        /*0034*/ 	.byte	0x04, 0x0f
        /*0036*/ 	.short	(.L_37 - .L_36)


	//   ....[0]....
	.align		4
.L_36:
        /*0038*/ 	.word	index@(__assertfail)


	//----- nvinfo : EIATTR_MERCURY_ISA_VERSION
	.align		4
.L_37:
        /*003c*/ 	.byte	0x03, 0x5f
        /*003e*/ 	.short	0x0101


	//----- nvinfo : EIATTR_INT_WARP_WIDE_INSTR_OFFSETS
	.align		4
        /*0040*/ 	.byte	0x04, 0x31
        /*0042*/ 	.short	(.L_39 - .L_38)


	//   ....[0]....
.L_38:
        /*0044*/ 	.word	0x00004870


	//   ....[1]....
        /*0048*/ 	.word	0x00004890


	//   ....[2]....
        /*004c*/ 	.word	0x000048c0


	//----- nvinfo : EIATTR_COOP_GROUP_MASK_REGIDS
	.align		4
.L_39:
        /*0050*/ 	.byte	0x04, 0x29
        /*0052*/ 	.short	(.L_41 - .L_40)


	//   ....[0]....
.L_40:
        /*0054*/ 	.word	0xffffffff


	//   ....[1]....
        /*0058*/ 	.word	0xffffffff


	//   ....[2]....
        /*005c*/ 	.word	0xffffffff


	//   ....[3]....
        /*0060*/ 	.word	0xffffffff


	//   ....[4]....
        /*0064*/ 	.word	0xffffffff


	//   ....[5]....
        /*0068*/ 	.word	0xffffffff


	//   ....[6]....
        /*006c*/ 	.word	0xffffffff


	//   ....[7]....
        /*0070*/ 	.word	0xffffffff


	//   ....[8]....
        /*0074*/ 	.word	0xffffffff


	//   ....[9]....
        /*0078*/ 	.word	0xffffffff


	//   ....[10]....
        /*007c*/ 	.word	0xffffffff


	//   ....[11]....
        /*0080*/ 	.word	0xffffffff


	//----- nvinfo : EIATTR_COOP_GROUP_INSTR_OFFSETS
	.align		4
.L_41:
        /*0084*/ 	.byte	0x04, 0x28
        /*0086*/ 	.short	(.L_43 - .L_42)


	//   ....[0]....
.L_42:
        /*0088*/ 	.word	0x00000090


	//   ....[1]....
        /*008c*/ 	.word	0x00000520


	//   ....[2]....
        /*0090*/ 	.word	0x00000860


	//   ....[3]....
        /*0094*/ 	.word	0x000009a0


	//   ....[4]....
        /*0098*/ 	.word	0x00000aa0


	//   ....[5]....
        /*009c*/ 	.word	0x00000bf0


	//   ....[6]....
        /*00a0*/ 	.word	0x00002870


	//   ....[7]....
        /*00a4*/ 	.word	0x00003ce0


	//   ....[8]....
        /*00a8*/ 	.word	0x00003ef0


	//   ....[9]....
        /*00ac*/ 	.word	0x00003f20


	//   ....[10]....
        /*00b0*/ 	.word	0x00004750


	//   ....[11]....
        /*00b4*/ 	.word	0x00004990


	//----- nvinfo : EIATTR_VRC_CTA_INIT_COUNT
	.align		4
.L_43:
        /*00b8*/ 	.byte	0x02, 0x4a
        /*00ba*/ 	.byte	0x80
	.zero		1


	//----- nvinfo : EIATTR_SYSCALL_OFFSETS
	.align		4
        /*00bc*/ 	.byte	0x04, 0x46
        /*00be*/ 	.short	(.L_45 - .L_44)


	//   ....[0]....
.L_44:
        /*00c0*/ 	.word	0x000066b0


	//   ....[1]....
        /*00c4*/ 	.word	0x000067f0


	//   ....[2]....
        /*00c8*/ 	.word	0x00006fc0


	//----- nvinfo : EIATTR_MBARRIER_INSTR_OFFSETS
	.align		4
.L_45:
        /*00cc*/ 	.byte	0x04, 0x39
        /*00ce*/ 	.short	(.L_47 - .L_46)


	//   ....[0]....
.L_46:
        /*00d0*/ 	.word	0x00000620
        /*00d4*/ 	.word	0x000000ff
        /*00d8*/ 	.word	0x00000000
        /*00dc*/ 	.short	0x0100
        /*00de*/ 	.byte	0x04
	.zero		1


	//   ....[1]....
        /*00e0*/ 	.word	0x00000630
        /*00e4*/ 	.word	0x000000ff
        /*00e8*/ 	.word	0x00000088
        /*00ec*/ 	.short	0x0100
        /*00ee*/ 	.byte	0x04
	.zero		1


	//   ....[2]....
        /*00f0*/ 	.word	0x00000640
        /*00f4*/ 	.word	0x000000ff
        /*00f8*/ 	.word	0x00000008
        /*00fc*/ 	.short	0x0100
        /*00fe*/ 	.byte	0x04
	.zero		1


	//   ....[3]....
        /*0100*/ 	.word	0x00000650
        /*0104*/ 	.word	0x000000ff
        /*0108*/ 	.word	0x00000090
        /*010c*/ 	.short	0x0100
        /*010e*/ 	.byte	0x04
	.zero		1


	//   ....[4]....
        /*0110*/ 	.word	0x00000660
        /*0114*/ 	.word	0x000000ff
        /*0118*/ 	.word	0x00000010
        /*011c*/ 	.short	0x0100
        /*011e*/ 	.byte	0x04
	.zero		1


	//   ....[5]....
        /*0120*/ 	.word	0x00000670
        /*0124*/ 	.word	0x000000ff
        /*0128*/ 	.word	0x00000098
        /*012c*/ 	.short	0x0100
        /*012e*/ 	.byte	0x04
	.zero		1


	//   ....[6]....
        /*0130*/ 	.word	0x00000680
        /*0134*/ 	.word	0x000000ff
        /*0138*/ 	.word	0x00000018
        /*013c*/ 	.short	0x0100
        /*013e*/ 	.byte	0x04
	.zero		1


	//   ....[7]....
        /*0140*/ 	.word	0x00000690
        /*0144*/ 	.word	0x000000ff
        /*0148*/ 	.word	0x000000a0
        /*014c*/ 	.short	0x0100
        /*014e*/ 	.byte	0x04
	.zero		1


	//   ....[8]....
        /*0150*/ 	.word	0x000006a0
        /*0154*/ 	.word	0x000000ff
        /*0158*/ 	.word	0x00000020
        /*015c*/ 	.short	0x0100
        /*015e*/ 	.byte	0x04
	.zero		1


	//   ....[9]....
        /*0160*/ 	.word	0x000006b0
        /*0164*/ 	.word	0x000000ff
        /*0168*/ 	.word	0x000000a8
        /*016c*/ 	.short	0x0100
        /*016e*/ 	.byte	0x04
	.zero		1


	//   ....[10]....
        /*0170*/ 	.word	0x000006c0
        /*0174*/ 	.word	0x000000ff
        /*0178*/ 	.word	0x00000028
        /*017c*/ 	.short	0x0100
        /*017e*/ 	.byte	0x04
	.zero		1


	//   ....[11]....
        /*0180*/ 	.word	0x000006d0
        /*0184*/ 	.word	0x000000ff
        /*0188*/ 	.word	0x000000b0
        /*018c*/ 	.short	0x0100
        /*018e*/ 	.byte	0x04
	.zero		1


	//   ....[12]....
        /*0190*/ 	.word	0x000006e0
        /*0194*/ 	.word	0x000000ff
        /*0198*/ 	.word	0x00000030
        /*019c*/ 	.short	0x0100
        /*019e*/ 	.byte	0x04
	.zero		1


	//   ....[13]....
        /*01a0*/ 	.word	0x000006f0
        /*01a4*/ 	.word	0x000000ff
        /*01a8*/ 	.word	0x000000b8
        /*01ac*/ 	.short	0x0100
        /*01ae*/ 	.byte	0x04
	.zero		1


	//   ....[14]....
        /*01b0*/ 	.word	0x00000700
        /*01b4*/ 	.word	0x000000ff
        /*01b8*/ 	.word	0x00000038
        /*01bc*/ 	.short	0x0100
        /*01be*/ 	.byte	0x04
	.zero		1


	//   ....[15]....
        /*01c0*/ 	.word	0x00000710
        /*01c4*/ 	.word	0x000000ff
        /*01c8*/ 	.word	0x000000c0
        /*01cc*/ 	.short	0x0100
        /*01ce*/ 	.byte	0x04
	.zero		1


	//   ....[16]....
        /*01d0*/ 	.word	0x00000720
        /*01d4*/ 	.word	0x000000ff
        /*01d8*/ 	.word	0x00000040
        /*01dc*/ 	.short	0x0100
        /*01de*/ 	.byte	0x04
	.zero		1


	//   ....[17]....
        /*01e0*/ 	.word	0x00000730
        /*01e4*/ 	.word	0x000000ff
        /*01e8*/ 	.word	0x000000c8
        /*01ec*/ 	.short	0x0100
        /*01ee*/ 	.byte	0x04
	.zero		1


	//   ....[18]....
        /*01f0*/ 	.word	0x00000740
        /*01f4*/ 	.word	0x000000ff
        /*01f8*/ 	.word	0x00000048
        /*01fc*/ 	.short	0x0100
        /*01fe*/ 	.byte	0x04
	.zero		1


	//   ....[19]....
        /*0200*/ 	.word	0x00000750
        /*0204*/ 	.word	0x000000ff
        /*0208*/ 	.word	0x000000d0
        /*020c*/ 	.short	0x0100
        /*020e*/ 	.byte	0x04
	.zero		1


	//   ....[20]....
        /*0210*/ 	.word	0x00000760
        /*0214*/ 	.word	0x000000ff
        /*0218*/ 	.word	0x00000050
        /*021c*/ 	.short	0x0100
        /*021e*/ 	.byte	0x04
	.zero		1


	//   ....[21]....
        /*0220*/ 	.word	0x00000770
        /*0224*/ 	.word	0x000000ff
        /*0228*/ 	.word	0x000000d8
        /*022c*/ 	.short	0x0100
        /*022e*/ 	.byte	0x04
	.zero		1


	//   ....[22]....
        /*0230*/ 	.word	0x00000780
        /*0234*/ 	.word	0x000000ff
        /*0238*/ 	.word	0x00000058
        /*023c*/ 	.short	0x0100
        /*023e*/ 	.byte	0x04
	.zero		1


	//   ....[23]....
        /*0240*/ 	.word	0x00000790
        /*0244*/ 	.word	0x000000ff
        /*0248*/ 	.word	0x000000e0
        /*024c*/ 	.short	0x0100
        /*024e*/ 	.byte	0x04
	.zero		1


	//   ....[24]....
        /*0250*/ 	.word	0x000007a0
        /*0254*/ 	.word	0x000000ff
        /*0258*/ 	.word	0x00000060
        /*025c*/ 	.short	0x0100
        /*025e*/ 	.byte	0x04
	.zero		1


	//   ....[25]....
        /*0260*/ 	.word	0x000007b0
        /*0264*/ 	.word	0x000000ff
        /*0268*/ 	.word	0x000000e8
        /*026c*/ 	.short	0x0100
        /*026e*/ 	.byte	0x04
	.zero		1


	//   ....[26]....
        /*0270*/ 	.word	0x000007c0
        /*0274*/ 	.word	0x000000ff
        /*0278*/ 	.word	0x00000068
        /*027c*/ 	.short	0x0100
        /*027e*/ 	.byte	0x04
	.zero		1


	//   ....[27]....
        /*0280*/ 	.word	0x000007d0
        /*0284*/ 	.word	0x000000ff
        /*0288*/ 	.word	0x000000f0
        /*028c*/ 	.short	0x0100
        /*028e*/ 	.byte	0x04
	.zero		1


	//   ....[28]....
        /*0290*/ 	.word	0x000007e0
        /*0294*/ 	.word	0x000000ff
        /*0298*/ 	.word	0x00000070
        /*029c*/ 	.short	0x0100
        /*029e*/ 	.byte	0x04
	.zero		1


	//   ....[29]....
        /*02a0*/ 	.word	0x000007f0
        /*02a4*/ 	.word	0x000000ff
        /*02a8*/ 	.word	0x000000f8
        /*02ac*/ 	.short	0x0100
        /*02ae*/ 	.byte	0x04
	.zero		1


	//   ....[30]....
        /*02b0*/ 	.word	0x00000800
        /*02b4*/ 	.word	0x000000ff
        /*02b8*/ 	.word	0x00000078
        /*02bc*/ 	.short	0x0100
        /*02be*/ 	.byte	0x04
	.zero		1


	//   ....[31]....
        /*02c0*/ 	.word	0x00000810
        /*02c4*/ 	.word	0x000000ff
        /*02c8*/ 	.word	0x00000100
        /*02cc*/ 	.short	0x0100
        /*02ce*/ 	.byte	0x04
	.zero		1


	//   ....[32]....
        /*02d0*/ 	.word	0x00000820
        /*02d4*/ 	.word	0x000000ff
        /*02d8*/ 	.word	0x00000080
        /*02dc*/ 	.short	0x0100
        /*02de*/ 	.byte	0x04
	.zero		1


	//   ....[33]....
        /*02e0*/ 	.word	0x00000830
        /*02e4*/ 	.word	0x000000ff
        /*02e8*/ 	.word	0x00000108
        /*02ec*/ 	.short	0x0100
        /*02ee*/ 	.byte	0x04
	.zero		1


	//   ....[34]....
        /*02f0*/ 	.word	0x00000970
        /*02f4*/ 	.word	0x000000ff
        /*02f8*/ 	.word	0x00000110
        /*02fc*/ 	.short	0x0100
        /*02fe*/ 	.byte	0x04
	.zero		1


	//   ....[35]....
        /*0300*/ 	.word	0x00000980
        /*0304*/ 	.word	0x000000ff
        /*0308*/ 	.word	0x00000118
        /*030c*/ 	.short	0x0100
        /*030e*/ 	.byte	0x04
	.zero		1


	//   ....[36]....
        /*0310*/ 	.word	0x00000a70
        /*0314*/ 	.word	0x000000ff
        /*0318*/ 	.word	0x00000120
        /*031c*/ 	.short	0x0100
        /*031e*/ 	.byte	0x06
	.zero		1


	//   ....[37]....
        /*0320*/ 	.word	0x00000a80
        /*0324*/ 	.word	0x000000ff
        /*0328*/ 	.word	0x00000128
        /*032c*/ 	.short	0x0100
        /*032e*/ 	.byte	0x06
	.zero		1


	//   ....[38]....
        /*0330*/ 	.word	0x00000bc0
        /*0334*/ 	.word	0x000000ff
        /*0338*/ 	.word	0x00000130
        /*033c*/ 	.short	0x0100
        /*033e*/ 	.byte	0x06
	.zero		1


	//   ....[39]....
        /*0340*/ 	.word	0x00000bd0
        /*0344*/ 	.word	0x000000ff
        /*0348*/ 	.word	0x00000138
        /*034c*/ 	.short	0x0100
        /*034e*/ 	.byte	0x06
	.zero		1


	//   ....[40]....
        /*0350*/ 	.word	0x00000d20
        /*0354*/ 	.word	0x000000ff
        /*0358*/ 	.word	0x00000140
        /*035c*/ 	.short	0x0100
        /*035e*/ 	.byte	0x04
	.zero		1


	//   ....[41]....
        /*0360*/ 	.word	0x00000d30
        /*0364*/ 	.word	0x000000ff
        /*0368*/ 	.word	0x00000150
        /*036c*/ 	.short	0x0100
        /*036e*/ 	.byte	0x04
	.zero		1


	//   ....[42]....
        /*0370*/ 	.word	0x00000d40
        /*0374*/ 	.word	0x000000ff
        /*0378*/ 	.word	0x00000148
        /*037c*/ 	.short	0x0100
        /*037e*/ 	.byte	0x04
	.zero		1


	//   ....[43]....
        /*0380*/ 	.word	0x00000d50
        /*0384*/ 	.word	0x000000ff
        /*0388*/ 	.word	0x00000158
        /*038c*/ 	.short	0x0100
        /*038e*/ 	.byte	0x04
	.zero		1


	//   ....[44]....
        /*0390*/ 	.word	0x00001a80
        /*0394*/ 	.word	0x000000ff
        /*0398*/ 	.word	0x00000088
        /*039c*/ 	.short	0x010a
        /*039e*/ 	.byte	0x06
	.zero		1


	//   ....[45]....
        /*03a0*/ 	.word	0x00001ed0
        /*03a4*/ 	.word	0x000000ff
        /*03a8*/ 	.word	0x00000088
        /*03ac*/ 	.short	0x010a
        /*03ae*/ 	.byte	0x29
	.zero		1


	//   ....[46]....
        /*03b0*/ 	.word	0x00002040
        /*03b4*/ 	.word	0x000000ff
        /*03b8*/ 	.word	0x00000088
        /*03bc*/ 	.short	0x010a
        /*03be*/ 	.byte	0x08
	.zero		1


	//   ....[47]....
        /*03c0*/ 	.word	0x000022b0
        /*03c4*/ 	.word	0x000000ff
        /*03c8*/ 	.word	0x00000128
        /*03cc*/ 	.short	0x0101
        /*03ce*/ 	.byte	0x1e
	.zero		1


	//   ....[48]....
        /*03d0*/ 	.word	0x000022e0
        /*03d4*/ 	.word	0x000000ff
        /*03d8*/ 	.word	0x00000088
        /*03dc*/ 	.short	0x010a
        /*03de*/ 	.byte	0x04
	.zero		1


	//   ....[49]....
        /*03e0*/ 	.word	0x000024a0
        /*03e4*/ 	.word	0x000000ff
        /*03e8*/ 	.word	0x00000088
        /*03ec*/ 	.short	0x010a
        /*03ee*/ 	.byte	0x21
	.zero		1


	//   ....[50]....
        /*03f0*/ 	.word	0x00002610
        /*03f4*/ 	.word	0x000000ff
        /*03f8*/ 	.word	0x00000088
        /*03fc*/ 	.short	0x010a
        /*03fe*/ 	.byte	0x08
	.zero		1


	//   ....[51]....
        /*0400*/ 	.word	0x00002880
        /*0404*/ 	.word	0x000000ff
        /*0408*/ 	.word	0x00000130
        /*040c*/ 	.short	0x010a
        /*040e*/ 	.byte	0x1e
	.zero		1


	//   ....[52]....
        /*0410*/ 	.word	0x00002940
        /*0414*/ 	.word	0x000000ff
        /*0418*/ 	.word	0x00000000
        /*041c*/ 	.short	0x0101
        /*041e*/ 	.byte	0x04
	.zero		1


	//   ....[53]....
        /*0420*/ 	.word	0x00002f30
        /*0424*/ 	.word	0x000000ff
        /*0428*/ 	.word	0x00000000
        /*042c*/ 	.short	0x010a
        /*042e*/ 	.byte	0x04
	.zero		1


	//   ....[54]....
        /*0430*/ 	.word	0x00002fd0
        /*0434*/ 	.word	0x000000ff
        /*0438*/ 	.word	0x00000000
        /*043c*/ 	.short	0x010a
        /*043e*/ 	.byte	0x05
	.zero		1


	//   ....[55]....
        /*0440*/ 	.word	0x00003070
        /*0444*/ 	.word	0x000000ff
        /*0448*/ 	.word	0x00000000
        /*044c*/ 	.short	0x010a
        /*044e*/ 	.byte	0x05
	.zero		1


	//   ....[56]....
        /*0450*/ 	.word	0x00003110
        /*0454*/ 	.word	0x000000ff
        /*0458*/ 	.word	0x00000000
        /*045c*/ 	.short	0x010a
        /*045e*/ 	.byte	0x05
	.zero		1


	//   ....[57]....
        /*0460*/ 	.word	0x000031b0
        /*0464*/ 	.word	0x000000ff
        /*0468*/ 	.word	0x00000000
        /*046c*/ 	.short	0x010a
        /*046e*/ 	.byte	0x05
	.zero		1


	//   ....[58]....
        /*0470*/ 	.word	0x00003250
        /*0474*/ 	.word	0x000000ff
        /*0478*/ 	.word	0x00000000
        /*047c*/ 	.short	0x010a
        /*047e*/ 	.byte	0x05
	.zero		1


	//   ....[59]....
        /*0480*/ 	.word	0x000032f0
        /*0484*/ 	.word	0x000000ff
        /*0488*/ 	.word	0x00000000
        /*048c*/ 	.short	0x010a
        /*048e*/ 	.byte	0x05
	.zero		1


	//   ....[60]....
        /*0490*/ 	.word	0x00003390
        /*0494*/ 	.word	0x000000ff
        /*0498*/ 	.word	0x00000000
        /*049c*/ 	.short	0x010a
        /*049e*/ 	.byte	0x05
	.zero		1


	//   ....[61]....
        /*04a0*/ 	.word	0x00003430
        /*04a4*/ 	.word	0x000000ff
        /*04a8*/ 	.word	0x00000000
        /*04ac*/ 	.short	0x010a
        /*04ae*/ 	.byte	0x05
	.zero		1


	//   ....[62]....
        /*04b0*/ 	.word	0x000034d0
        /*04b4*/ 	.word	0x000000ff
        /*04b8*/ 	.word	0x00000000
        /*04bc*/ 	.short	0x010a
        /*04be*/ 	.byte	0x05
	.zero		1


	//   ....[63]....
        /*04c0*/ 	.word	0x00003570
        /*04c4*/ 	.word	0x000000ff
        /*04c8*/ 	.word	0x00000000
        /*04cc*/ 	.short	0x010a
        /*04ce*/ 	.byte	0x05
	.zero		1


	//   ....[64]....
        /*04d0*/ 	.word	0x00003610
        /*04d4*/ 	.word	0x000000ff
        /*04d8*/ 	.word	0x00000000
        /*04dc*/ 	.short	0x010a
        /*04de*/ 	.byte	0x05
	.zero		1


	//   ....[65]....
        /*04e0*/ 	.word	0x000036b0
        /*04e4*/ 	.word	0x000000ff
        /*04e8*/ 	.word	0x00000000
        /*04ec*/ 	.short	0x010a
        /*04ee*/ 	.byte	0x05
	.zero		1


	//   ....[66]....
        /*04f0*/ 	.word	0x00003750
        /*04f4*/ 	.word	0x000000ff
        /*04f8*/ 	.word	0x00000000
        /*04fc*/ 	.short	0x010a
        /*04fe*/ 	.byte	0x05
	.zero		1


	//   ....[67]....
        /*0500*/ 	.word	0x000037f0
        /*0504*/ 	.word	0x000000ff
        /*0508*/ 	.word	0x00000000
        /*050c*/ 	.short	0x010a
        /*050e*/ 	.byte	0x05
	.zero		1


	//   ....[68]....
        /*0510*/ 	.word	0x00003890
        /*0514*/ 	.word	0x000000ff
        /*0518*/ 	.word	0x00000000
        /*051c*/ 	.short	0x010a
        /*051e*/ 	.byte	0x05
	.zero		1


	//   ....[69]....
        /*0520*/ 	.word	0x00003940
        /*0524*/ 	.word	0x00000000
        /*0528*/ 	.word	0x00000000
        /*052c*/ 	.short	0x010a
        /*052e*/ 	.byte	0xff
	.zero		1


	//   ....[70]....
        /*0530*/ 	.word	0x00003a90
        /*0534*/ 	.word	0x000000ff
        /*0538*/ 	.word	0x00000138
        /*053c*/ 	.short	0x010a
        /*053e*/ 	.byte	0x04
	.zero		1


	//   ....[71]....
        /*0540*/ 	.word	0x00003b30
        /*0544*/ 	.word	0x000000ff
        /*0548*/ 	.word	0x00000130
        /*054c*/ 	.short	0x010a
        /*054e*/ 	.byte	0x04
	.zero		1


	//   ....[72]....
        /*0550*/ 	.word	0x00003bd0
        /*0554*/ 	.word	0x000000ff
        /*0558*/ 	.word	0x00000000
        /*055c*/ 	.short	0x0101
        /*055e*/ 	.byte	0x05
	.zero		1


	//   ....[73]....
        /*0560*/ 	.word	0x00003c10
        /*0564*/ 	.word	0x000000ff
        /*0568*/ 	.word	0x00000138
        /*056c*/ 	.short	0x0106
        /*056e*/ 	.byte	0x04
	.zero		1


	//   ....[74]....
        /*0570*/ 	.word	0x00003c50
        /*0574*/ 	.word	0x00000000
        /*0578*/ 	.word	0x00000138
        /*057c*/ 	.short	0x010a
        /*057e*/ 	.byte	0xff
	.zero		1


	//   ....[75]....
        /*0580*/ 	.word	0x00004150
        /*0584*/ 	.word	0x000000ff
        /*0588*/ 	.word	0x00000130
        /*058c*/ 	.short	0x010a
        /*058e*/ 	.byte	0x13
	.zero		1


	//   ....[76]....
        /*0590*/ 	.word	0x00004200
        /*0594*/ 	.word	0x000000ff
        /*0598*/ 	.word	0x00000000
        /*059c*/ 	.short	0x0101
        /*059e*/ 	.byte	0x1d
	.zero		1


	//   ....[77]....
        /*05a0*/ 	.word	0x00004210
        /*05a4*/ 	.word	0x000000ff
        /*05a8*/ 	.word	0x00000150
        /*05ac*/ 	.short	0x010a
        /*05ae*/ 	.byte	0x17
	.zero		1


	//   ....[78]....
        /*05b0*/ 	.word	0x000042e0
        /*05b4*/ 	.word	0x000000ff
        /*05b8*/ 	.word	0x00000000
        /*05bc*/ 	.short	0x010a
        /*05be*/ 	.byte	0x04
	.zero		1


	//   ....[79]....
        /*05c0*/ 	.word	0x00004340
        /*05c4*/ 	.word	0x000000ff
        /*05c8*/ 	.word	0x00000000
        /*05cc*/ 	.short	0x010a
        /*05ce*/ 	.byte	0x0f
	.zero		1


	//   ....[80]....
        /*05d0*/ 	.word	0x00004480
        /*05d4*/ 	.word	0x000000ff
        /*05d8*/ 	.word	0x00000000
        /*05dc*/ 	.short	0x010a
        /*05de*/ 	.byte	0x04
	.zero		1


	//   ....[81]....
        /*05e0*/ 	.word	0x000046a0
        /*05e4*/ 	.word	0x000000ff
        /*05e8*/ 	.word	0x00000000
        /*05ec*/ 	.short	0x010a
        /*05ee*/ 	.byte	0x04
	.zero		1


	//   ....[82]....
        /*05f0*/ 	.word	0x00004730
        /*05f4*/ 	.word	0x000000ff
        /*05f8*/ 	.word	0x00000000
        /*05fc*/ 	.short	0x010a
        /*05fe*/ 	.byte	0x04
	.zero		1


	//   ....[83]....
        /*0600*/ 	.word	0x00004ec0
        /*0604*/ 	.word	0x000000ff
        /*0608*/ 	.word	0x00000130
        /*060c*/ 	.short	0x010a
        /*060e*/ 	.byte	0x13
	.zero		1


	//   ....[84]....
        /*0610*/ 	.word	0x00004f60
        /*0614*/ 	.word	0x000000ff
        /*0618*/ 	.word	0x00000000
        /*061c*/ 	.short	0x0101
        /*061e*/ 	.byte	0x2e
	.zero		1


	//   ....[85]....
        /*0620*/ 	.word	0x000054c0
        /*0624*/ 	.word	0x000000ff
        /*0628*/ 	.word	0x00000128
        /*062c*/ 	.short	0x010a
        /*062e*/ 	.byte	0x13
	.zero		1


	//   ....[86]....
        /*0630*/ 	.word	0x00005630
        /*0634*/ 	.word	0x000000ff
        /*0638*/ 	.word	0x00000118
        /*063c*/ 	.short	0x010a
        /*063e*/ 	.byte	0x13
	.zero		1


	//   ....[87]....
        /*0640*/ 	.word	0x00005b50
        /*0644*/ 	.word	0x000000ff
        /*0648*/ 	.word	0x00000110
        /*064c*/ 	.short	0x010b
        /*064e*/ 	.byte	0x13
	.zero		1


	//   ....[88]....
        /*0650*/ 	.word	0x00005b80
        /*0654*/ 	.word	0x000000ff
        /*0658*/ 	.word	0x00000000
        /*065c*/ 	.short	0x0101
        /*065e*/ 	.byte	0x31
	.zero		1


	//   ....[89]....
        /*0660*/ 	.word	0x00005c10
        /*0664*/ 	.word	0x00000000
        /*0668*/ 	.word	0x00000118
        /*066c*/ 	.short	0x010a
        /*066e*/ 	.byte	0xff
	.zero		1


	//   ....[90]....
        /*0670*/ 	.word	0x00005f70
        /*0674*/ 	.word	0x000000ff
        /*0678*/ 	.word	0x00000130
        /*067c*/ 	.short	0x010a
        /*067e*/ 	.byte	0x2b
	.zero		1


	//   ....[91]....
        /*0680*/ 	.word	0x00006040
        /*0684*/ 	.word	0x000000ff
        /*0688*/ 	.word	0x00000000
        /*068c*/ 	.short	0x0101
        /*068e*/ 	.byte	0x04
	.zero		1


	//   ....[92]....
        /*0690*/ 	.word	0x00006b80
        /*0694*/ 	.word	0x000000ff
        /*0698*/ 	.word	0x00000110
        /*069c*/ 	.short	0x010a
        /*069e*/ 	.byte	0x2b
	.zero		1


	//   ....[93]....
        /*06a0*/ 	.word	0x00006ba0
        /*06a4*/ 	.word	0x00000016
        /*06a8*/ 	.word	0x00000140
        /*06ac*/ 	.short	0x010a
        /*06ae*/ 	.byte	0xff
	.zero		1


	//   ....[94]....
        /*06b0*/ 	.word	0x00006d30
        /*06b4*/ 	.word	0x000000ff
        /*06b8*/ 	.word	0x00000110
        /*06bc*/ 	.short	0x010a
        /*06be*/ 	.byte	0x2b
	.zero		1


	//   ....[95]....
        /*06c0*/ 	.word	0x00006e40
        /*06c4*/ 	.word	0x000000ff
        /*06c8*/ 	.word	0x00000000
        /*06cc*/ 	.short	0x0101
        /*06ce*/ 	.byte	0x04
	.zero		1


	//   ....[96]....
        /*06d0*/ 	.word	0x00006ea0
        /*06d4*/ 	.word	0x00000016
        /*06d8*/ 	.word	0x00000140
        /*06dc*/ 	.short	0x010a
        /*06de*/ 	.byte	0xff
	.zero		1


	//   ....[97]....
        /*06e0*/ 	.word	0x000075e0
        /*06e4*/ 	.word	0x000000ff
        /*06e8*/ 	.word	0x00000000
        /*06ec*/ 	.short	0x0101
        /*06ee*/ 	.byte	0x04
	.zero		1


	//   ....[98]....
        /*06f0*/ 	.word	0x00008920
        /*06f4*/ 	.word	0x00000000
        /*06f8*/ 	.word	0x00000088
        /*06fc*/ 	.short	0x010a
        /*06fe*/ 	.byte	0xff
	.zero		1


	//   ....[99]....
        /*0700*/ 	.word	0x00008980
        /*0704*/ 	.word	0x00000000
        /*0708*/ 	.word	0x00000088
        /*070c*/ 	.short	0x010a
        /*070e*/ 	.byte	0xff
	.zero		1


	//   ....[100]....
        /*0710*/ 	.word	0x000089e0
        /*0714*/ 	.word	0x00000000
        /*0718*/ 	.word	0x00000130
        /*071c*/ 	.short	0x010a
        /*071e*/ 	.byte	0xff
	.zero		1


	//   ....[101]....
        /*0720*/ 	.word	0x00008a40
        /*0724*/ 	.word	0x00000000
        /*0728*/ 	.word	0x00000000
        /*072c*/ 	.short	0x010a
        /*072e*/ 	.byte	0xff
	.zero		1


	//   ....[102]....
        /*0730*/ 	.word	0x00008aa0
        /*0734*/ 	.word	0x00000000
        /*0738*/ 	.word	0x00000000
        /*073c*/ 	.short	0x010a
        /*073e*/ 	.byte	0xff
	.zero		1


	//   ....[103]....
        /*0740*/ 	.word	0x00008b00
        /*0744*/ 	.word	0x00000000
        /*0748*/ 	.word	0x00000000
        /*074c*/ 	.short	0x010a
        /*074e*/ 	.byte	0xff
	.zero		1


	//   ....[104]....
        /*0750*/ 	.word	0x00008b60
        /*0754*/ 	.word	0x00000000
        /*0758*/ 	.word	0x00000000
        /*075c*/ 	.short	0x010a
        /*075e*/ 	.byte	0xff
	.zero		1


	//   ....[105]....
        /*0760*/ 	.word	0x00008bc0
        /*0764*/ 	.word	0x00000000
        /*0768*/ 	.word	0x00000000
        /*076c*/ 	.short	0x010a
        /*076e*/ 	.byte	0xff
	.zero		1


	//   ....[106]....
        /*0770*/ 	.word	0x00008c20
        /*0774*/ 	.word	0x00000000
        /*0778*/ 	.word	0x00000000
        /*077c*/ 	.short	0x010a
        /*077e*/ 	.byte	0xff
	.zero		1


	//   ....[107]....
        /*0780*/ 	.word	0x00008c80
        /*0784*/ 	.word	0x00000000
        /*0788*/ 	.word	0x00000000
        /*078c*/ 	.short	0x010a
        /*078e*/ 	.byte	0xff
	.zero		1


	//   ....[108]....
        /*0790*/ 	.word	0x00008ce0
        /*0794*/ 	.word	0x00000000
        /*0798*/ 	.word	0x00000000
        /*079c*/ 	.short	0x010a
        /*079e*/ 	.byte	0xff
	.zero		1


	//   ....[109]....
        /*07a0*/ 	.word	0x00008d40
        /*07a4*/ 	.word	0x00000000
        /*07a8*/ 	.word	0x00000000
        /*07ac*/ 	.short	0x010a
        /*07ae*/ 	.byte	0xff
	.zero		1


	//   ....[110]....
        /*07b0*/ 	.word	0x00008da0
        /*07b4*/ 	.word	0x00000000
        /*07b8*/ 	.word	0x00000000
        /*07bc*/ 	.short	0x010a
        /*07be*/ 	.byte	0xff
	.zero		1


	//   ....[111]....
        /*07c0*/ 	.word	0x00008e00
        /*07c4*/ 	.word	0x00000000
        /*07c8*/ 	.word	0x00000000
        /*07cc*/ 	.short	0x010a
        /*07ce*/ 	.byte	0xff
	.zero		1


	//   ....[112]....
        /*07d0*/ 	.word	0x00008e60
        /*07d4*/ 	.word	0x00000000
        /*07d8*/ 	.word	0x00000000
        /*07dc*/ 	.short	0x010a
        /*07de*/ 	.byte	0xff
	.zero		1


	//   ....[113]....
        /*07e0*/ 	.word	0x00008ec0
        /*07e4*/ 	.word	0x00000000
        /*07e8*/ 	.word	0x00000000
        /*07ec*/ 	.short	0x010a
        /*07ee*/ 	.byte	0xff
	.zero		1


	//   ....[114]....
        /*07f0*/ 	.word	0x00008f20
        /*07f4*/ 	.word	0x00000000
        /*07f8*/ 	.word	0x00000000
        /*07fc*/ 	.short	0x010a
        /*07fe*/ 	.byte	0xff
	.zero		1


	//   ....[115]....
        /*0800*/ 	.word	0x00008f80
        /*0804*/ 	.word	0x00000000
        /*0808*/ 	.word	0x00000000
        /*080c*/ 	.short	0x010a
        /*080e*/ 	.byte	0xff
	.zero		1


	//   ....[116]....
        /*0810*/ 	.word	0x00008fe0
        /*0814*/ 	.word	0x00000000
        /*0818*/ 	.word	0x00000000
        /*081c*/ 	.short	0x010a
        /*081e*/ 	.byte	0xff
	.zero		1


	//   ....[117]....
        /*0820*/ 	.word	0x00009040
        /*0824*/ 	.word	0x00000004
        /*0828*/ 	.word	0x00000138
        /*082c*/ 	.short	0x010a
        /*082e*/ 	.byte	0xff
	.zero		1


	//   ....[118]....
        /*0830*/ 	.word	0x000090a0
        /*0834*/ 	.word	0x00000004
        /*0838*/ 	.word	0x00000130
        /*083c*/ 	.short	0x010a
        /*083e*/ 	.byte	0xff
	.zero		1


	//   ....[119]....
        /*0840*/ 	.word	0x00009100
        /*0844*/ 	.word	0x00000000
        /*0848*/ 	.word	0x00000130
        /*084c*/ 	.short	0x010a
        /*084e*/ 	.byte	0xff
	.zero		1


	//   ....[120]....
        /*0850*/ 	.word	0x00009160
        /*0854*/ 	.word	0x00000004
        /*0858*/ 	.word	0x00000150
        /*085c*/ 	.short	0x010a
        /*085e*/ 	.byte	0xff
	.zero		1


	//   ....[121]....
        /*0860*/ 	.word	0x000091c0
        /*0864*/ 	.word	0x00000000
        /*0868*/ 	.word	0x00000000
        /*086c*/ 	.short	0x010a
        /*086e*/ 	.byte	0xff
	.zero		1


	//   ....[122]....
        /*0870*/ 	.word	0x00009220
        /*0874*/ 	.word	0x00000000
        /*0878*/ 	.word	0x00000000
        /*087c*/ 	.short	0x010a
        /*087e*/ 	.byte	0xff
	.zero		1


	//   ....[123]....
        /*0880*/ 	.word	0x00009280
        /*0884*/ 	.word	0x00000000
        /*0888*/ 	.word	0x00000000
        /*088c*/ 	.short	0x010a
        /*088e*/ 	.byte	0xff
	.zero		1


	//   ....[124]....
        /*0890*/ 	.word	0x000092e0
        /*0894*/ 	.word	0x00000000
        /*0898*/ 	.word	0x00000130
        /*089c*/ 	.short	0x010a
        /*089e*/ 	.byte	0xff
	.zero		1


	//   ....[125]....
        /*08a0*/ 	.word	0x00009340
        /*08a4*/ 	.word	0x00000000
        /*08a8*/ 	.word	0x00000128
        /*08ac*/ 	.short	0x010a
        /*08ae*/ 	.byte	0xff
	.zero		1


	//   ....[126]....
        /*08b0*/ 	.word	0x000093a0
        /*08b4*/ 	.word	0x00000000
        /*08b8*/ 	.word	0x00000118
        /*08bc*/ 	.short	0x010a
        /*08be*/ 	.byte	0xff
	.zero		1


	//   ....[127]....
        /*08c0*/ 	.word	0x00009400
        /*08c4*/ 	.word	0x00000000
        /*08c8*/ 	.word	0x00000130
        /*08cc*/ 	.short	0x010a
        /*08ce*/ 	.byte	0xff
	.zero		1


	//   ....[128]....
        /*08d0*/ 	.word	0x00009460
        /*08d4*/ 	.word	0x00000003
        /*08d8*/ 	.word	0x00000110
        /*08dc*/ 	.short	0x010a
        /*08de*/ 	.byte	0xff
	.zero		1


	//   ....[129]....
        /*08e0*/ 	.word	0x000094b0
        /*08e4*/ 	.word	0x00000016
        /*08e8*/ 	.word	0x00000140
        /*08ec*/ 	.short	0x010a
        /*08ee*/ 	.byte	0xff
	.zero		1


	//----- nvinfo : EIATTR_NUM_MBARRIERS
	.align		4
.L_47:
        /*08f0*/ 	.byte	0x03, 0x38
        /*08f2*/ 	.short	0x002c


	//----- nvinfo : EIATTR_EXIT_INSTR_OFFSETS
	.align		4
        /*08f4*/ 	.byte	0x04, 0x1c
        /*08f6*/ 	.short	(.L_49 - .L_48)


	//   ....[0]....
.L_48:
        /*08f8*/ 	.word	0x00003970


	//   ....[1]....
        /*08fc*/ 	.word	0x00003c20


	//   ....[2]....
        /*0900*/ 	.word	0x00003c80


	//   ....[3]....
        /*0904*/ 	.word	0x000049a0


	//   ....[4]....
        /*0908*/ 	.word	0x00005c40


	//   ....[5]....
        /*090c*/ 	.word	0x00005c80


	//   ....[6]....
        /*0910*/ 	.word	0x00008900


	//----- nvinfo : EIATTR_MAX_THREADS
	.align		4
.L_49:
        /*0914*/ 	.byte	0x04, 0x05
        /*0916*/ 	.short	(.L_51 - .L_50)
.L_50:
        /*0918*/ 	.word	0x00000100
        /*091c*/ 	.word	0x00000001
        /*0920*/ 	.word	0x00000001


	//----- nvinfo : EIATTR_CRS_STACK_SIZE
	.align		4
.L_51:
        /*0924*/ 	.byte	0x04, 0x1e
        /*0926*/ 	.short	(.L_53 - .L_52)
.L_52:
        /*0928*/ 	.word	0x00000000


	//----- nvinfo : EIATTR_CBANK_PARAM_SIZE
	.align		4
.L_53:
        /*092c*/ 	.byte	0x03, 0x19
        /*092e*/ 	.short	0x0900


	//----- nvinfo : EIATTR_PARAM_CBANK
	.align		4
        /*0930*/ 	.byte	0x04, 0x0a
        /*0932*/ 	.short	(.L_55 - .L_54)
	.align		4
.L_54:
        /*0934*/ 	.word	index@(.nv.constant0._ZN7cutlass13device_kernelINS_4conv6kernel13ConvUniversalINS1_16ConvProblemShapeILNS1_8OperatorE2ELi3EEENS1_10collective14CollectiveConvINS1_47MainloopSm100TmaUmmaWarpSpecializedImplicitGemmILS5_2ELi17ELi3ELi1ELi2EN4cute5tupleIJNSA_1CILi1EEESD_SD_EEEEENSB_IJNSC_ILi128EEENSB_IJNSC_ILi64EEEEEESI_EEENS_12float_e4m3_tESK_NSA_8TiledMMAINSA_8MMA_AtomIJNSA_10MMA_TraitsINSA_19SM100_MMA_F8F6F4_SSEJSK_SK_fSG_SH_NSA_17integral_constantINSA_4UMMA5MajorELSR_1EEESS_NSP_INSQ_7ScaleInELST_0EEESU_EEEEEENSA_6LayoutISE_NSB_IJNSC_ILi0EEESY_SY_EEEEENSB_IJNSA_10UnderscoreES11_S11_EEEEENS7_6detail27Sm100ImplicitGemmTileTraitsINSA_13SM90_TMA_LOADENSA_14ComposedLayoutINSA_7SwizzleILi3ELi4ELi3EEENSA_18smem_ptr_flag_bitsILi8EEENSX_INSB_IJSG_NSC_ILi8EEEEEENSB_IJSD_SG_EEEEEEEvEENS15_INSA_20SM90_TMA_LOAD_IM2COLENS17_INS18_ILi2ELi4ELi3EEES1B_NSX_INSB_IJSH_S1C_EEENSB_IJSD_SH_EEEEEEEvEEEENS_8epilogue10collective18CollectiveEpilogueINS1Q_23Sm100TmaWarpSpecializedILi1ELi1ELi64ELb0ELb0EEEJSJ_NSB_IJNSX_ISG_SD_EENSX_ISH_SD_EEEEESK_NSB_IJlNSB_IJSD_lllEEESY_EEESK_S1Z_NS1Q_6fusion15FusionCallbacksIS1U_NS20_17LinearCombinationISK_fSK_fLNS_15FloatRoundStyleE2EEESJ_S1X_JEEENSA_5SM1004TMEM4LOAD26SM100_TMEM_LOAD_32dp32b64xES16_NS17_IS1J_S1B_NSX_INSB_IJS1C_SH_EEENSB_IJSH_SD_EEEEEEENSA_39AutoVectorizingCopyWithAssumedAlignmentILi128EEENSA_14SM90_TMA_STOREES2D_S2F_S2F_EEEvvEEEEvNT_6ParamsE)
        /*0938*/ 	.short	0x0380
        /*093a*/ 	.short	0x0900


	//----- nvinfo : EIATTR_SW_WAR
	.align		4
.L_55:
        /*093c*/ 	.byte	0x04, 0x36
        /*093e*/ 	.short	(.L_57 - .L_56)
.L_56:
        /*0940*/ 	.word	0x00000008
.L_57:


//--------------------- .nv.callgraph             --------------------------
	.section	.nv.callgraph,"",@"SHT_CUDA_CALLGRAPH"
	.align	4
	.sectionentsize	8
	.align		4
        /*0000*/ 	.word	0x00000000
	.align		4
        /*0004*/ 	.word	0xffffffff
	.align		4
        /*0008*/ 	.word	index@(_ZN7cutlass13device_kernelINS_4conv6kernel13ConvUniversalINS1_16ConvProblemShapeILNS1_8OperatorE2ELi3EEENS1_10collective14CollectiveConvINS1_47MainloopSm100TmaUmmaWarpSpecializedImplicitGemmILS5_2ELi17ELi3ELi1ELi2EN4cute5tupleIJNSA_1CILi1EEESD_SD_EEEEENSB_IJNSC_ILi128EEENSB_IJNSC_ILi64EEEEEESI_EEENS_12float_e4m3_tESK_NSA_8TiledMMAINSA_8MMA_AtomIJNSA_10MMA_TraitsINSA_19SM100_MMA_F8F6F4_SSEJSK_SK_fSG_SH_NSA_17integral_constantINSA_4UMMA5MajorELSR_1EEESS_NSP_INSQ_7ScaleInELST_0EEESU_EEEEEENSA_6LayoutISE_NSB_IJNSC_ILi0EEESY_SY_EEEEENSB_IJNSA_10UnderscoreES11_S11_EEEEENS7_6detail27Sm100ImplicitGemmTileTraitsINSA_13SM90_TMA_LOADENSA_14ComposedLayoutINSA_7SwizzleILi3ELi4ELi3EEENSA_18smem_ptr_flag_bitsILi8EEENSX_INSB_IJSG_NSC_ILi8EEEEEENSB_IJSD_SG_EEEEEEEvEENS15_INSA_20SM90_TMA_LOAD_IM2COLENS17_INS18_ILi2ELi4ELi3EEES1B_NSX_INSB_IJSH_S1C_EEENSB_IJSD_SH_EEEEEEEvEEEENS_8epilogue10collective18CollectiveEpilogueINS1Q_23Sm100TmaWarpSpecializedILi1ELi1ELi64ELb0ELb0EEEJSJ_NSB_IJNSX_ISG_SD_EENSX_ISH_SD_EEEEESK_NSB_IJlNSB_IJSD_lllEEESY_EEESK_S1Z_NS1Q_6fusion15FusionCallbacksIS1U_NS20_17LinearCombinationISK_fSK_fLNS_15FloatRoundStyleE2EEESJ_S1X_JEEENSA_5SM1004TMEM4LOAD26SM100_TMEM_LOAD_32dp32b64xES16_NS17_IS1J_S1B_NSX_INSB_IJS1C_SH_EEENSB_IJSH_SD_EEEEEEENSA_39AutoVectorizingCopyWithAssumedAlignmentILi128EEENSA_14SM90_TMA_STOREES2D_S2F_S2F_EEEvvEEEEvNT_6ParamsE)
	.align		4
        /*000c*/ 	.word	index@(__assertfail)
	.align		4
        /*0010*/ 	.word	0x00000000
	.align		4
        /*0014*/ 	.word	0xfffffffe
	.align		4
        /*0018*/ 	.word	0x00000000
	.align		4
        /*001c*/ 	.word	0xfffffffd
	.align		4
        /*0020*/ 	.word	0x00000000
	.align		4
        /*0024*/ 	.word	0xfffffffc


//--------------------- .nv.constant4             --------------------------
	.section	.nv.constant4,"a",@progbits
	.align	8
	.align		8
.nv.constant4:
        /*0000*/ 	.dword	__assertfail
	.align		8
        /*0008*/ 	.dword	__unnamed_1
	.align		8
        /*0010*/ 	.dword	__unnamed_2
	.align		8
        /*0018*/ 	.dword	_ZN39_INTERNAL_67db9220_4_k_cu_201e4f91_33614cuda3std3__45__cpo5beginE
	.align		8
        /*0020*/ 	.dword	_ZN39_INTERNAL_67db9220_4_k_cu_201e4f91_33614cuda3std3__45__cpo3endE
	.align		8
        /*0028*/ 	.dword	_ZN39_INTERNAL_67db9220_4_k_cu_201e4f91_33614cuda3std3__45__cpo6cbeginE
	.align		8
        /*0030*/ 	.dword	_ZN39_INTERNAL_67db9220_4_k_cu_201e4f91_33614cuda3std3__45__cpo4cendE
	.align		8
        /*0038*/ 	.dword	_ZN39_INTERNAL_67db9220_4_k_cu_201e4f91_33614cuda3std3__441_GLOBAL__N__67db9220_4_k_cu_201e4f91_33616ignoreE
	.align		8
        /*0040*/ 	.dword	_ZN39_INTERNAL_67db9220_4_k_cu_201e4f91_33614cuda3std3__419piecewise_constructE
	.align		8
        /*0048*/ 	.dword	_ZN39_INTERNAL_67db9220_4_k_cu_201e4f91_33614cuda3std3__48in_placeE
	.align		8
        /*0050*/ 	.dword	_ZN39_INTERNAL_67db9220_4_k_cu_201e4f91_33614cuda3std6ranges3__45__cpo4swapE
	.align		8
        /*0058*/ 	.dword	_ZN39_INTERNAL_67db9220_4_k_cu_201e4f91_33614cuda3std6ranges3__45__cpo9iter_moveE
	.align		8
        /*0060*/ 	.dword	_ZN39_INTERNAL_67db9220_4_k_cu_201e4f91_33614cute7productE
	.align		8
        /*0068*/ 	.dword	_ZN39_INTERNAL_67db9220_4_k_cu_201e4f91_33614cute1_E
	.align		8
        /*0070*/ 	.dword	$str$27
	.align		8
        /*0078*/ 	.dword	$str$28
	.align		8
        /*0080*/ 	.dword	$str$29
	.align		8
        /*0088*/ 	.dword	$str$30


//--------------------- .text._ZN7cutlass13device_kernelINS_4conv6kernel13ConvUniversalINS1_16ConvProblemShapeILNS1_8OperatorE2ELi3EEENS1_10collective14CollectiveConvINS1_47MainloopSm100TmaUmmaWarpSpecializedImplicitGemmILS5_2ELi17ELi3ELi1ELi2EN4cute5tupleIJNSA_1CILi1EEESD_SD_EEEEENSB_IJNSC_ILi128EEENSB_IJNSC_ILi64EEEEEESI_EEENS_12float_e4m3_tESK_NSA_8TiledMMAINSA_8MMA_AtomIJNSA_10MMA_TraitsINSA_19SM100_MMA_F8F6F4_SSEJSK_SK_fSG_SH_NSA_17integral_constantINSA_4UMMA5MajorELSR_1EEESS_NSP_INSQ_7ScaleInELST_0EEESU_EEEEEENSA_6LayoutISE_NSB_IJNSC_ILi0EEESY_SY_EEEEENSB_IJNSA_10UnderscoreES11_S11_EEEEENS7_6detail27Sm100ImplicitGemmTileTraitsINSA_13SM90_TMA_LOADENSA_14ComposedLayoutINSA_7SwizzleILi3ELi4ELi3EEENSA_18smem_ptr_flag_bitsILi8EEENSX_INSB_IJSG_NSC_ILi8EEEEEENSB_IJSD_SG_EEEEEEEvEENS15_INSA_20SM90_TMA_LOAD_IM2COLENS17_INS18_ILi2ELi4ELi3EEES1B_NSX_INSB_IJSH_S1C_EEENSB_IJSD_SH_EEEEEEEvEEEENS_8epilogue10collective18CollectiveEpilogueINS1Q_23Sm100TmaWarpSpecializedILi1ELi1ELi64ELb0ELb0EEEJSJ_NSB_IJNSX_ISG_SD_EENSX_ISH_SD_EEEEESK_NSB_IJlNSB_IJSD_lllEEESY_EEESK_S1Z_NS1Q_6fusion15FusionCallbacksIS1U_NS20_17LinearCombinationISK_fSK_fLNS_15FloatRoundStyleE2EEESJ_S1X_JEEENSA_5SM1004TMEM4LOAD26SM100_TMEM_LOAD_32dp32b64xES16_NS17_IS1J_S1B_NSX_INSB_IJS1C_SH_EEENSB_IJSH_SD_EEEEEEENSA_39AutoVectorizingCopyWithAssumedAlignmentILi128EEENSA_14SM90_TMA_STOREES2D_S2F_S2F_EEEvvEEEEvNT_6ParamsE --------------------------
	.section	.text._ZN7cutlass13device_kernelINS_4conv6kernel13ConvUniversalINS1_16ConvProblemShapeILNS1_8OperatorE2ELi3EEENS1_10collective14CollectiveConvINS1_47MainloopSm100TmaUmmaWarpSpecializedImplicitGemmILS5_2ELi17ELi3ELi1ELi2EN4cute5tupleIJNSA_1CILi1EEESD_SD_EEEEENSB_IJNSC_ILi128EEENSB_IJNSC_ILi64EEEEEESI_EEENS_12float_e4m3_tESK_NSA_8TiledMMAINSA_8MMA_AtomIJNSA_10MMA_TraitsINSA_19SM100_MMA_F8F6F4_SSEJSK_SK_fSG_SH_NSA_17integral_constantINSA_4UMMA5MajorELSR_1EEESS_NSP_INSQ_7ScaleInELST_0EEESU_EEEEEENSA_6LayoutISE_NSB_IJNSC_ILi0EEESY_SY_EEEEENSB_IJNSA_10UnderscoreES11_S11_EEEEENS7_6detail27Sm100ImplicitGemmTileTraitsINSA_13SM90_TMA_LOADENSA_14ComposedLayoutINSA_7SwizzleILi3ELi4ELi3EEENSA_18smem_ptr_flag_bitsILi8EEENSX_INSB_IJSG_NSC_ILi8EEEEEENSB_IJSD_SG_EEEEEEEvEENS15_INSA_20SM90_TMA_LOAD_IM2COLENS17_INS18_ILi2ELi4ELi3EEES1B_NSX_INSB_IJSH_S1C_EEENSB_IJSD_SH_EEEEEEEvEEEENS_8epilogue10collective18CollectiveEpilogueINS1Q_23Sm100TmaWarpSpecializedILi1ELi1ELi64ELb0ELb0EEEJSJ_NSB_IJNSX_ISG_SD_EENSX_ISH_SD_EEEEESK_NSB_IJlNSB_IJSD_lllEEESY_EEESK_S1Z_NS1Q_6fusion15FusionCallbacksIS1U_NS20_17LinearCombinationISK_fSK_fLNS_15FloatRoundStyleE2EEESJ_S1X_JEEENSA_5SM1004TMEM4LOAD26SM100_TMEM_LOAD_32dp32b64xES16_NS17_IS1J_S1B_NSX_INSB_IJS1C_SH_EEENSB_IJSH_SD_EEEEEEENSA_39AutoVectorizingCopyWithAssumedAlignmentILi128EEENSA_14SM90_TMA_STOREES2D_S2F_S2F_EEEvvEEEEvNT_6ParamsE,"ax",@progbits
	.align	128
.text._ZN7cutlass13device_kernelINS_4conv6kernel13ConvUniversalINS1_16ConvProblemShapeILNS1_8OperatorE2ELi3EEENS1_10collective14CollectiveConvINS1_47MainloopSm100TmaUmmaWarpSpecializedImplicitGemmILS5_2ELi17ELi3ELi1ELi2EN4cute5tupleIJNSA_1CILi1EEESD_SD_EEEEENSB_IJNSC_ILi128EEENSB_IJNSC_ILi64EEEEEESI_EEENS_12float_e4m3_tESK_NSA_8TiledMMAINSA_8MMA_AtomIJNSA_10MMA_TraitsINSA_19SM100_MMA_F8F6F4_SSEJSK_SK_fSG_SH_NSA_17integral_constantINSA_4UMMA5MajorELSR_1EEESS_NSP_INSQ_7ScaleInELST_0EEESU_EEEEEENSA_6LayoutISE_NSB_IJNSC_ILi0EEESY_SY_EEEEENSB_IJNSA_10UnderscoreES11_S11_EEEEENS7_6detail27Sm100ImplicitGemmTileTraitsINSA_13SM90_TMA_LOADENSA_14ComposedLayoutINSA_7SwizzleILi3ELi4ELi3EEENSA_18smem_ptr_flag_bitsILi8EEENSX_INSB_IJSG_NSC_ILi8EEEEEENSB_IJSD_SG_EEEEEEEvEENS15_INSA_20SM90_TMA_LOAD_IM2COLENS17_INS18_ILi2ELi4ELi3EEES1B_NSX_INSB_IJSH_S1C_EEENSB_IJSD_SH_EEEEEEEvEEEENS_8epilogue10collective18CollectiveEpilogueINS1Q_23Sm100TmaWarpSpecializedILi1ELi1ELi64ELb0ELb0EEEJSJ_NSB_IJNSX_ISG_SD_EENSX_ISH_SD_EEEEESK_NSB_IJlNSB_IJSD_lllEEESY_EEESK_S1Z_NS1Q_6fusion15FusionCallbacksIS1U_NS20_17LinearCombinationISK_fSK_fLNS_15FloatRoundStyleE2EEESJ_S1X_JEEENSA_5SM1004TMEM4LOAD26SM100_TMEM_LOAD_32dp32b64xES16_NS17_IS1J_S1B_NSX_INSB_IJS1C_SH_EEENSB_IJSH_SD_EEEEEEENSA_39AutoVectorizingCopyWithAssumedAlignmentILi128EEENSA_14SM90_TMA_STOREES2D_S2F_S2F_EEEvvEEEEvNT_6ParamsE:
        .type           _ZN7cutlass13device_kernelINS_4conv6kernel13ConvUniversalINS1_16ConvProblemShapeILNS1_8OperatorE2ELi3EEENS1_10collective14CollectiveConvINS1_47MainloopSm100TmaUmmaWarpSpecializedImplicitGemmILS5_2ELi17ELi3ELi1ELi2EN4cute5tupleIJNSA_1CILi1EEESD_SD_EEEEENSB_IJNSC_ILi128EEENSB_IJNSC_ILi64EEEEEESI_EEENS_12float_e4m3_tESK_NSA_8TiledMMAINSA_8MMA_AtomIJNSA_10MMA_TraitsINSA_19SM100_MMA_F8F6F4_SSEJSK_SK_fSG_SH_NSA_17integral_constantINSA_4UMMA5MajorELSR_1EEESS_NSP_INSQ_7ScaleInELST_0EEESU_EEEEEENSA_6LayoutISE_NSB_IJNSC_ILi0EEESY_SY_EEEEENSB_IJNSA_10UnderscoreES11_S11_EEEEENS7_6detail27Sm100ImplicitGemmTileTraitsINSA_13SM90_TMA_LOADENSA_14ComposedLayoutINSA_7SwizzleILi3ELi4ELi3EEENSA_18smem_ptr_flag_bitsILi8EEENSX_INSB_IJSG_NSC_ILi8EEEEEENSB_IJSD_SG_EEEEEEEvEENS15_INSA_20SM90_TMA_LOAD_IM2COLENS17_INS18_ILi2ELi4ELi3EEES1B_NSX_INSB_IJSH_S1C_EEENSB_IJSD_SH_EEEEEEEvEEEENS_8epilogue10collective18CollectiveEpilogueINS1Q_23Sm100TmaWarpSpecializedILi1ELi1ELi64ELb0ELb0EEEJSJ_NSB_IJNSX_ISG_SD_EENSX_ISH_SD_EEEEESK_NSB_IJlNSB_IJSD_lllEEESY_EEESK_S1Z_NS1Q_6fusion15FusionCallbacksIS1U_NS20_17LinearCombinationISK_fSK_fLNS_15FloatRoundStyleE2EEESJ_S1X_JEEENSA_5SM1004TMEM4LOAD26SM100_TMEM_LOAD_32dp32b64xES16_NS17_IS1J_S1B_NSX_INSB_IJS1C_SH_EEENSB_IJSH_SD_EEEEEEENSA_39AutoVectorizingCopyWithAssumedAlignmentILi128EEENSA_14SM90_TMA_STOREES2D_S2F_S2F_EEEvvEEEEvNT_6ParamsE,@function
        .size           _ZN7cutlass13device_kernelINS_4conv6kernel13ConvUniversalINS1_16ConvProblemShapeILNS1_8OperatorE2ELi3EEENS1_10collective14CollectiveConvINS1_47MainloopSm100TmaUmmaWarpSpecializedImplicitGemmILS5_2ELi17ELi3ELi1ELi2EN4cute5tupleIJNSA_1CILi1EEESD_SD_EEEEENSB_IJNSC_ILi128EEENSB_IJNSC_ILi64EEEEEESI_EEENS_12float_e4m3_tESK_NSA_8TiledMMAINSA_8MMA_AtomIJNSA_10MMA_TraitsINSA_19SM100_MMA_F8F6F4_SSEJSK_SK_fSG_SH_NSA_17integral_constantINSA_4UMMA5MajorELSR_1EEESS_NSP_INSQ_7ScaleInELST_0EEESU_EEEEEENSA_6LayoutISE_NSB_IJNSC_ILi0EEESY_SY_EEEEENSB_IJNSA_10UnderscoreES11_S11_EEEEENS7_6detail27Sm100ImplicitGemmTileTraitsINSA_13SM90_TMA_LOADENSA_14ComposedLayoutINSA_7SwizzleILi3ELi4ELi3EEENSA_18smem_ptr_flag_bitsILi8EEENSX_INSB_IJSG_NSC_ILi8EEEEEENSB_IJSD_SG_EEEEEEEvEENS15_INSA_20SM90_TMA_LOAD_IM2COLENS17_INS18_ILi2ELi4ELi3EEES1B_NSX_INSB_IJSH_S1C_EEENSB_IJSD_SH_EEEEEEEvEEEENS_8epilogue10collective18CollectiveEpilogueINS1Q_23Sm100TmaWarpSpecializedILi1ELi1ELi64ELb0ELb0EEEJSJ_NSB_IJNSX_ISG_SD_EENSX_ISH_SD_EEEEESK_NSB_IJlNSB_IJSD_lllEEESY_EEESK_S1Z_NS1Q_6fusion15FusionCallbacksIS1U_NS20_17LinearCombinationISK_fSK_fLNS_15FloatRoundStyleE2EEESJ_S1X_JEEENSA_5SM1004TMEM4LOAD26SM100_TMEM_LOAD_32dp32b64xES16_NS17_IS1J_S1B_NSX_INSB_IJS1C_SH_EEENSB_IJSH_SD_EEEEEEENSA_39AutoVectorizingCopyWithAssumedAlignmentILi128EEENSA_14SM90_TMA_STOREES2D_S2F_S2F_EEEvvEEEEvNT_6ParamsE,(.L_x_160 - _ZN7cutlass13device_kernelINS_4conv6kernel13ConvUniversalINS1_16ConvProblemShapeILNS1_8OperatorE2ELi3EEENS1_10collective14CollectiveConvINS1_47MainloopSm100TmaUmmaWarpSpecializedImplicitGemmILS5_2ELi17ELi3ELi1ELi2EN4cute5tupleIJNSA_1CILi1EEESD_SD_EEEEENSB_IJNSC_ILi128EEENSB_IJNSC_ILi64EEEEEESI_EEENS_12float_e4m3_tESK_NSA_8TiledMMAINSA_8MMA_AtomIJNSA_10MMA_TraitsINSA_19SM100_MMA_F8F6F4_SSEJSK_SK_fSG_SH_NSA_17integral_constantINSA_4UMMA5MajorELSR_1EEESS_NSP_INSQ_7ScaleInELST_0EEESU_EEEEEENSA_6LayoutISE_NSB_IJNSC_ILi0EEESY_SY_EEEEENSB_IJNSA_10UnderscoreES11_S11_EEEEENS7_6detail27Sm100ImplicitGemmTileTraitsINSA_13SM90_TMA_LOADENSA_14ComposedLayoutINSA_7SwizzleILi3ELi4ELi3EEENSA_18smem_ptr_flag_bitsILi8EEENSX_INSB_IJSG_NSC_ILi8EEEEEENSB_IJSD_SG_EEEEEEEvEENS15_INSA_20SM90_TMA_LOAD_IM2COLENS17_INS18_ILi2ELi4ELi3EEES1B_NSX_INSB_IJSH_S1C_EEENSB_IJSD_SH_EEEEEEEvEEEENS_8epilogue10collective18CollectiveEpilogueINS1Q_23Sm100TmaWarpSpecializedILi1ELi1ELi64ELb0ELb0EEEJSJ_NSB_IJNSX_ISG_SD_EENSX_ISH_SD_EEEEESK_NSB_IJlNSB_IJSD_lllEEESY_EEESK_S1Z_NS1Q_6fusion15FusionCallbacksIS1U_NS20_17LinearCombinationISK_fSK_fLNS_15FloatRoundStyleE2EEESJ_S1X_JEEENSA_5SM1004TMEM4LOAD26SM100_TMEM_LOAD_32dp32b64xES16_NS17_IS1J_S1B_NSX_INSB_IJS1C_SH_EEENSB_IJSH_SD_EEEEEEENSA_39AutoVectorizingCopyWithAssumedAlignmentILi128EEENSA_14SM90_TMA_STOREES2D_S2F_S2F_EEEvvEEEEvNT_6ParamsE)
        .other          _ZN7cutlass13device_kernelINS_4conv6kernel13ConvUniversalINS1_16ConvProblemShapeILNS1_8OperatorE2ELi3EEENS1_10collective14CollectiveConvINS1_47MainloopSm100TmaUmmaWarpSpecializedImplicitGemmILS5_2ELi17ELi3ELi1ELi2EN4cute5tupleIJNSA_1CILi1EEESD_SD_EEEEENSB_IJNSC_ILi128EEENSB_IJNSC_ILi64EEEEEESI_EEENS_12float_e4m3_tESK_NSA_8TiledMMAINSA_8MMA_AtomIJNSA_10MMA_TraitsINSA_19SM100_MMA_F8F6F4_SSEJSK_SK_fSG_SH_NSA_17integral_constantINSA_4UMMA5MajorELSR_1EEESS_NSP_INSQ_7ScaleInELST_0EEESU_EEEEEENSA_6LayoutISE_NSB_IJNSC_ILi0EEESY_SY_EEEEENSB_IJNSA_10UnderscoreES11_S11_EEEEENS7_6detail27Sm100ImplicitGemmTileTraitsINSA_13SM90_TMA_LOADENSA_14ComposedLayoutINSA_7SwizzleILi3ELi4ELi3EEENSA_18smem_ptr_flag_bitsILi8EEENSX_INSB_IJSG_NSC_ILi8EEEEEENSB_IJSD_SG_EEEEEEEvEENS15_INSA_20SM90_TMA_LOAD_IM2COLENS17_INS18_ILi2ELi4ELi3EEES1B_NSX_INSB_IJSH_S1C_EEENSB_IJSD_SH_EEEEEEEvEEEENS_8epilogue10collective18CollectiveEpilogueINS1Q_23Sm100TmaWarpSpecializedILi1ELi1ELi64ELb0ELb0EEEJSJ_NSB_IJNSX_ISG_SD_EENSX_ISH_SD_EEEEESK_NSB_IJlNSB_IJSD_lllEEESY_EEESK_S1Z_NS1Q_6fusion15FusionCallbacksIS1U_NS20_17LinearCombinationISK_fSK_fLNS_15FloatRoundStyleE2EEESJ_S1X_JEEENSA_5SM1004TMEM4LOAD26SM100_TMEM_LOAD_32dp32b64xES16_NS17_IS1J_S1B_NSX_INSB_IJS1C_SH_EEENSB_IJSH_SD_EEEEEEENSA_39AutoVectorizingCopyWithAssumedAlignmentILi128EEENSA_14SM90_TMA_STOREES2D_S2F_S2F_EEEvvEEEEvNT_6ParamsE,@"STO_CUDA_ENTRY STV_DEFAULT"
_ZN7cutlass13device_kernelINS_4conv6kernel13ConvUniversalINS1_16ConvProblemShapeILNS1_8OperatorE2ELi3EEENS1_10collective14CollectiveConvINS1_47MainloopSm100TmaUmmaWarpSpecializedImplicitGemmILS5_2ELi17ELi3ELi1ELi2EN4cute5tupleIJNSA_1CILi1EEESD_SD_EEEEENSB_IJNSC_ILi128EEENSB_IJNSC_ILi64EEEEEESI_EEENS_12float_e4m3_tESK_NSA_8TiledMMAINSA_8MMA_AtomIJNSA_10MMA_TraitsINSA_19SM100_MMA_F8F6F4_SSEJSK_SK_fSG_SH_NSA_17integral_constantINSA_4UMMA5MajorELSR_1EEESS_NSP_INSQ_7ScaleInELST_0EEESU_EEEEEENSA_6LayoutISE_NSB_IJNSC_ILi0EEESY_SY_EEEEENSB_IJNSA_10UnderscoreES11_S11_EEEEENS7_6detail27Sm100ImplicitGemmTileTraitsINSA_13SM90_TMA_LOADENSA_14ComposedLayoutINSA_7SwizzleILi3ELi4ELi3EEENSA_18smem_ptr_flag_bitsILi8EEENSX_INSB_IJSG_NSC_ILi8EEEEEENSB_IJSD_SG_EEEEEEEvEENS15_INSA_20SM90_TMA_LOAD_IM2COLENS17_INS18_ILi2ELi4ELi3EEES1B_NSX_INSB_IJSH_S1C_EEENSB_IJSD_SH_EEEEEEEvEEEENS_8epilogue10collective18CollectiveEpilogueINS1Q_23Sm100TmaWarpSpecializedILi1ELi1ELi64ELb0ELb0EEEJSJ_NSB_IJNSX_ISG_SD_EENSX_ISH_SD_EEEEESK_NSB_IJlNSB_IJSD_lllEEESY_EEESK_S1Z_NS1Q_6fusion15FusionCallbacksIS1U_NS20_17LinearCombinationISK_fSK_fLNS_15FloatRoundStyleE2EEESJ_S1X_JEEENSA_5SM1004TMEM4LOAD26SM100_TMEM_LOAD_32dp32b64xES16_NS17_IS1J_S1B_NSX_INSB_IJS1C_SH_EEENSB_IJSH_SD_EEEEEEENSA_39AutoVectorizingCopyWithAssumedAlignmentILi128EEENSA_14SM90_TMA_STOREES2D_S2F_S2F_EEEvvEEEEvNT_6ParamsE:
[----:B------:R-:W1:Y:S01]  /*0000*/  LDC R1, c[0x0][0x37c] ;  /* 0x0000df00ff017b82 */ /* 0x000e620000000800 */
[----:B------:R-:W2:Y:S07]  /*0010*/  S2R R133, SR_TID.X ;  /* 0x0000000000857919 */ /* 0x000eae0000002100 */
[----:B------:R-:W3:Y:S01]  /*0020*/  LDC.64 R2, c[0x0][0x990] ;  /* 0x00026400ff027b82 */ /* 0x000ee20000000a00 */
[----:B------:R-:W-:Y:S01]  /*0030*/  ELECT P2, URZ, PT ;  /* 0x0000000000ff782f */ /* 0x000fe20003840000 */
[----:B-1----:R-:W-:Y:S01]  /*0040*/  VIADD R1, R1, 0xfffffff8 ;  /* 0xfffffff801017836 */ /* 0x002fe20000000000 */
[----:B------:R-:W-:-:S02]  /*0050*/  PRMT R139, RZ, 0x7610, R139 ;  /* 0x00007610ff8b7816 */ /* 0x000fc4000000008b */
[----:B---3--:R-:W-:-:S04]  /*0060*/  ISETP.NE.U32.AND P0, PT, R2, RZ, PT ;  /* 0x000000ff0200720c */ /* 0x008fc80003f05070 */
[----:B------:R-:W-:Y:S02]  /*0070*/  ISETP.NE.AND.EX P0, PT, R3, RZ, PT, P0 ;  /* 0x000000ff0300720c */ /* 0x000fe40003f05300 */
[----:B--2---:R-:W-:-:S05]  /*0080*/  SHF.R.U32.HI R140, RZ, 0x5, R133 ;  /* 0x00000005ff8c7819 */ /* 0x004fca0000011685 */
[----:B------:R-:W1:Y:S02]  /*0090*/  SHFL.IDX PT, R0, R140, RZ, 0x1f ;  /* 0x00001fff8c007589 */ /* 0x000e6400000e0000 */
[----:B-1----:R-:W-:-:S04]  /*00a0*/  R2UR UR15, R0 ;  /* 0x00000000000f72ca */ /* 0x002fc800000e0000 */
[----:B------:R-:W-:Y:S05]  /*00b0*/  @P0 BRA `(.L_x_0) ;  /* 0x0000000000300947 */ /* 0x000fea0003800000 */
[----:B------:R-:W1:Y:S02]  /*00c0*/  LDCU.64 UR4, c[0x0][0x988] ;  /* 0x00013100ff0477ac */ /* 0x000e640008000a00 */
[----:B-1----:R-:W-:-:S04]  /*00d0*/  UISETP.NE.U32.AND UP0, UPT, UR4, URZ, UPT ;  /* 0x000000ff0400728c */ /* 0x002fc8000bf05070 */
[----:B------:R-:W-:-:S09]  /*00e0*/  UISETP.NE.AND.EX UP0, UPT, UR5, URZ, UPT, UP0 ;  /* 0x000000ff0500728c */ /* 0x000fd2000bf05300 */
[----:B------:R-:W-:Y:S05]  /*00f0*/  BRA.U !UP0, `(.L_x_1) ;  /* 0x0000000108147547 */ /* 0x000fea000b800000 */
[----:B------:R-:W1:Y:S01]  /*0100*/  LDC.64 R4, c[0x0][0x988] ;  /* 0x00026200ff047b82 */ /* 0x000e620000000a00 */
[----:B------:R-:W1:Y:S02]  /*0110*/  LDCU.64 UR4, c[0x0][0x358] ;  /* 0x00006b00ff0477ac */ /* 0x000e640008000a00 */
[----:B-1----:R1:W5:Y:S01]  /*0120*/  LDG.E R71, desc[UR4][R4.64] ;  /* 0x0000000404477981 */ /* 0x002362000c1e1900 */
[----:B------:R-:W-:Y:S01]  /*0130*/  HFMA2 R139, -RZ, RZ, 0, 5.9604644775390625e-08 ;  /* 0x00000001ff8b7431 */ /* 0x000fe200000001ff */
[----:B------:R-:W-:Y:S05]  /*0140*/  BRA `(.L_x_0) ;  /* 0x00000000000c7947 */ /* 0x000fea0003800000 */
.L_x_1:
[----:B------:R-:W1:Y:S01]  /*0150*/  LDCU UR4, c[0x0][0x980] ;  /* 0x00013000ff0477ac */ /* 0x000e620008000800 */
[----:B------:R-:W-:Y:S01]  /*0160*/  HFMA2 R139, -RZ, RZ, 0, 5.9604644775390625e-08 ;  /* 0x00000001ff8b7431 */ /* 0x000fe200000001ff */
[----:B-1----:R-:W-:-:S07]  /*0170*/  MOV R71, UR4 ;  /* 0x0000000400477c02 */ /* 0x002fce0008000f00 */
.L_x_0:
[----:B------:R-:W2:Y:S02]  /*0180*/  LDCU.64 UR4, c[0x0][0x9b0] ;  /* 0x00013600ff0477ac */ /* 0x000ea40008000a00 */
[----:B--2---:R-:W-:-:S04]  /*0190*/  UISETP.NE.U32.AND UP0, UPT, UR4, URZ, UPT ;  /* 0x000000ff0400728c */ /* 0x004fc8000bf05070 */
[----:B------:R-:W-:-:S09]  /*01a0*/  UISETP.NE.AND.EX UP0, UPT, UR5, URZ, UPT, UP0 ;  /* 0x000000ff0500728c */ /* 0x000fd2000bf05300 */
[----:B------:R-:W-:Y:S05]  /*01b0*/  BRA.U UP0, `(.L_x_2) ;  /* 0x0000000100287547 */ /* 0x000fea000b800000 */
[----:B------:R-:W2:Y:S02]  /*01c0*/  LDCU.64 UR4, c[0x0][0x9a8] ;  /* 0x00013500ff0477ac */ /* 0x000ea40008000a00 */
[----:B--2---:R-:W-:-:S04]  /*01d0*/  UISETP.NE.U32.AND UP0, UPT, UR4, URZ, UPT ;  /* 0x000000ff0400728c */ /* 0x004fc8000bf05070 */
[----:B------:R-:W-:-:S09]  /*01e0*/  UISETP.NE.AND.EX UP0, UPT, UR5, URZ, UPT, UP0 ;  /* 0x000000ff0500728c */ /* 0x000fd2000bf05300 */
[----:B------:R-:W-:Y:S05]  /*01f0*/  BRA.U !UP0, `(.L_x_3) ;  /* 0x0000000108107547 */ /* 0x000fea000b800000 */
[----:B-1----:R-:W1:Y:S01]  /*0200*/  LDC.64 R4, c[0x0][0x9a8] ;  /* 0x00026a00ff047b82 */ /* 0x002e620000000a00 */
[----:B------:R-:W1:Y:S02]  /*0210*/  LDCU.64 UR4, c[0x0][0x358] ;  /* 0x00006b00ff0477ac */ /* 0x000e640008000a00 */
[----:B-1----:R2:W5:Y:S01]  /*0220*/  LDG.E R70, desc[UR4][R4.64] ;  /* 0x0000000404467981 */ /* 0x002562000c1e1900 */
[----:B------:R-:W-:Y:S05]  /*0230*/  BRA `(.L_x_2) ;  /* 0x0000000000087947 */ /* 0x000fea0003800000 */
.L_x_3:
[----:B------:R-:W2:Y:S02]  /*0240*/  LDCU UR4, c[0x0][0x9a0] ;  /* 0x00013400ff0477ac */ /* 0x000ea40008000800 */
[----:B--2---:R-:W-:Y:S02]  /*0250*/  MOV R70, UR4 ;  /* 0x0000000400467c02 */ /* 0x004fe40008000f00 */
.L_x_2:
[----:B-12---:R-:W1:Y:S01]  /*0260*/  LDC.64 R4, c[0x0][0x988] ;  /* 0x00026200ff047b82 */ /* 0x006e620000000a00 */
[----:B------:R-:W-:Y:S01]  /*0270*/  IMAD.U32 R0, RZ, RZ, UR15 ;  /* 0x0000000fff007e24 */ /* 0x000fe2000f8e00ff */
[----:B------:R-:W-:Y:S01]  /*0280*/  ISETP.EQ.U32.AND P4, PT, R2, RZ, PT ;  /* 0x000000ff0200720c */ /* 0x000fe20003f82070 */
[----:B------:R-:W-:Y:S03]  /*0290*/  BSSY.RECONVERGENT B0, `(.L_x_4) ;  /* 0x0000012000007945 */ /* 0x000fe60003800200 */
[----:B------:R-:W-:Y:S02]  /*02a0*/  ISETP.NE.OR P1, PT, R0, 0x1, !P2 ;  /* 0x000000010000780c */ /* 0x000fe40005725670 */
[----:B-1----:R-:W-:-:S04]  /*02b0*/  ISETP.NE.U32.AND P0, PT, R4, RZ, PT ;  /* 0x000000ff0400720c */ /* 0x002fc80003f05070 */
[----:B------:R-:W-:-:S13]  /*02c0*/  ISETP.NE.AND.EX P0, PT, R5, RZ, PT, P0 ;  /* 0x000000ff0500720c */ /* 0x000fda0003f05300 */
[----:B------:R-:W-:Y:S01]  /*02d0*/  VOTEU.ANY UP3, P0 ;  /* 0x0000000000ff7886 */ /* 0x000fe20000060100 */
[----:B------:R-:W-:Y:S02]  /*02e0*/  PLOP3.LUT P3, PT, PT, PT, UP3, 0x80, 0x8 ;  /* 0x000000000008781c */ /* 0x000fe40003f6f038 */
[----:B------:R-:W-:Y:S02]  /*02f0*/  ISETP.NE.OR P0, PT, R0, 0x3, !P2 ;  /* 0x000000030000780c */ /* 0x000fe40005705670 */
[----:B------:R-:W-:-:S04]  /*0300*/  ISETP.EQ.OR.EX P5, PT, R3, RZ, !P3, P4 ;  /* 0x000000ff0300720c */ /* 0x000fc80005fa2740 */
[----:B------:R-:W-:Y:S01]  /*0310*/  P2R R141, PR, RZ, 0x20 ;  /* 0x00000020ff8d7803 */ /* 0x000fe20000000000 */
[----:B------:R-:W-:Y:S05]  /*0320*/  @P1 BRA `(.L_x_5) ;  /* 0x0000000000201947 */ /* 0x000fea0003800000 */
[----:B------:R-:W1:Y:S02]  /*0330*/  LDCU.64 UR4, c[0x0][0x348] ;  /* 0x00006900ff0477ac */ /* 0x000e640008000a00 */
[----:B-1----:R-:W-:Y:S02]  /*0340*/  UIADD3 UR6, UP1, UPT, UR4, 0x80, URZ ;  /* 0x0000008004067890 */ /* 0x002fe4000ff3e0ff */
[----:B------:R-:W-:Y:S02]  /*0350*/  UIADD3 UR4, UP0, UPT, UR4, 0x180, URZ ;  /* 0x0000018004047890 */ /* 0x000fe4000ff1e0ff */
[----:B------:R-:W-:Y:S02]  /*0360*/  UIADD3.X UR7, UPT, UPT, URZ, UR5, URZ, UP1, !UPT ;  /* 0x00000005ff077290 */ /* 0x000fe40008ffe4ff */
[----:B------:R-:W-:-:S07]  /*0370*/  UIADD3.X UR5, UPT, UPT, URZ, UR5, URZ, UP0, !UPT ;  /* 0x00000005ff057290 */ /* 0x000fce00087fe4ff */
[----:B------:R1:W-:Y:S02]  /*0380*/  UTMACCTL.PF [UR6] ;  /* 0x00000000060079b9 */ /* 0x0003e40008040000 */
[----:B------:R1:W-:Y:S02]  /*0390*/  UTMACCTL.PF [UR4] ;  /* 0x00000000040079b9 */ /* 0x0003e40008040000 */
[----:B-1----:R-:W-:Y:S01]  /*03a0*/  NOP ;  /* 0x0000000000007918 */ /* 0x002fe20000000000 */
.L_x_5:
[----:B------:R-:W-:Y:S05]  /*03b0*/  BSYNC.RECONVERGENT B0 ;  /* 0x0000000000007941 */ /* 0x000fea0003800200 */
.L_x_4:
[----:B------:R-:W-:Y:S04]  /*03c0*/  BSSY.RECONVERGENT B0, `(.L_x_6) ;  /* 0x000000a000007945 */ /* 0x000fe80003800200 */
        /* <DEDUP_REMOVED lines=9> */
.L_x_7:
[----:B------:R-:W-:Y:S05]  /*0460*/  BSYNC.RECONVERGENT B0 ;  /* 0x0000000000007941 */ /* 0x000fea0003800200 */
.L_x_6:
[----:B------:R-:W-:Y:S01]  /*0470*/  UPLOP3.LUT UP2, UPT, UPT, UPT, UPT, 0x80, 0x8 ;  /* 0x000000000008789c */ /* 0x000fe20003f4f070 */
[----:B------:R-:W-:Y:S10]  /*0480*/  @!P5 BRA `(.L_x_8) ;  /* 0x000000000024d947 */ /* 0x000ff40003800000 */
[----:B------:R-:W-:Y:S01]  /*0490*/  ISETP.NE.U32.AND P1, PT, R2, RZ, PT ;  /* 0x000000ff0200720c */ /* 0x000fe20003f25070 */
[----:B------:R-:W-:Y:S01]  /*04a0*/  USEL UR4, URZ, 0xffffffff, UP3 ;  /* 0xffffffffff047887 */ /* 0x000fe20009800000 */
[----:B-----5:R-:W-:Y:S02]  /*04b0*/  FSETP.NEU.AND P0, PT, R71, RZ, PT ;  /* 0x000000ff4700720b */ /* 0x020fe40003f0d000 */
[----:B------:R-:W-:-:S11]  /*04c0*/  ISETP.NE.AND.EX P1, PT, R3, RZ, PT, P1 ;  /* 0x000000ff0300720c */ /* 0x000fd60003f25310 */
[----:B------:R-:W-:Y:S02]  /*04d0*/  VOTEU.ANY UP0, P0 ;  /* 0x0000000000ff7886 */ /* 0x000fe40000000100 */
[----:B------:R-:W-:-:S05]  /*04e0*/  VOTEU.ANY UP1, P1 ;  /* 0x0000000000ff7886 */ /* 0x000fca0000820100 */
[----:B------:R-:W-:-:S04]  /*04f0*/  @!UP1 USEL UR4, URZ, 0xffffffff, UP0 ;  /* 0xffffffffff049887 */ /* 0x000fc80008000000 */
[----:B------:R-:W-:-:S04]  /*0500*/  ULOP3.LUT UR4, UR4, 0x1, URZ, 0xc0, !UPT ;  /* 0x0000000104047892 */ /* 0x000fc8000f8ec0ff */
[----:B------:R-:W-:-:S11]  /*0510*/  UISETP.NE.U32.AND UP2, UPT, UR4, 0x1, UPT ;  /* 0x000000010400788c */ /* 0x000fd6000bf45070 */
.L_x_8:
[----:B------:R-:W1:Y:S01]  /*0520*/  SHFL.IDX PT, R2, R140, RZ, 0x1f ;  /* 0x00001fff8c027589 */ /* 0x000e6200000e0000 */
[----:B------:R-:W-:-:S04]  /*0530*/  UISETP.NE.AND UP0, UPT, UR15, 0x2, UPT ;  /* 0x000000020f00788c */ /* 0x000fc8000bf05270 */
[----:B------:R-:W-:Y:S01]  /*0540*/  USEL UR52, URZ, 0x1, UP0 ;  /* 0x00000001ff347887 */ /* 0x000fe20008000000 */
[----:B-1----:R-:W-:-:S13]  /*0550*/  ISETP.NE.AND P0, PT, R2, RZ, PT ;  /* 0x000000ff0200720c */ /* 0x002fda0003f05270 */
[----:B------:R-:W-:Y:S05]  /*0560*/  @P0 BRA `(.L_x_9) ;  /* 0x0000000000bc0947 */ /* 0x000fea0003800000 */
[----:B------:R-:W-:Y:S01]  /*0570*/  ELECT P0, URZ, PT ;  /* 0x0000000000ff782f */ /* 0x000fe20003800000 */
[----:B------:R-:W-:-:S12]  /*0580*/  BSSY.RECONVERGENT B0, `(.L_x_9) ;  /* 0x000002d000007945 */ /* 0x000fd80003800200 */
[----:B------:R-:W-:Y:S05]  /*0590*/  @!P0 BRA `(.L_x_10) ;  /* 0x0000000000ac8947 */ /* 0x000fea0003800000 */
[----:B------:R-:W1:Y:S01]  /*05a0*/  S2UR UR4, SR_CgaCtaId ;  /* 0x00000000000479c3 */ /* 0x000e620000008800 */
[----:B------:R-:W-:Y:S01]  /*05b0*/  UMOV UR5, 0x400 ;  /* 0x0000040000057882 */ /* 0x000fe20000000000 */
[----:B------:R-:W-:Y:S02]  /*05c0*/  UMOV UR6, 0x1 ;  /* 0x0000000100067882 */ /* 0x000fe40000000000 */
[----:B------:R-:W-:-:S04]  /*05d0*/  UIADD3 UR6, UPT, UPT, -UR6, 0x100000, URZ ;  /* 0x0010000006067890 */ /* 0x000fc8000fffe1ff */
[----:B------:R-:W-:Y:S02]  /*05e0*/  USHF.L.U32 UR7, UR6, 0xb, URZ ;  /* 0x0000000b06077899 */ /* 0x000fe400080006ff */
[----:B------:R-:W-:Y:S02]  /*05f0*/  USHF.L.U32 UR6, UR6, 0x1, URZ ;  /* 0x0000000106067899 */ /* 0x000fe400080006ff */
[----:B-1----:R-:W-:Y:S01]  /*0600*/  ULEA UR4, UR4, UR5, 0x18 ;  /* 0x0000000504047291 */ /* 0x002fe2000f8ec0ff */
[----:B------:R-:W1:Y:S11]  /*0610*/  FENCE.VIEW.ASYNC.S ;  /* 0x00000000000073c6 */ /* 0x000e760000000000 */
[----:B-1----:R1:W2:Y:S01]  /*0620*/  SYNCS.EXCH.64 URZ, [UR4], UR6 ;  /* 0x0000000604ff75b2 */ /* 0x0022a20008000100 */
[----:B------:R1:W3:Y:S01]  /*0630*/  SYNCS.EXCH.64 URZ, [UR4+0x88], UR6 ;  /* 0x0000880604ff75b2 */ /* 0x0002e20008000100 */
[----:B------:R1:W4:Y:S01]  /*0640*/  SYNCS.EXCH.64 URZ, [UR4+0x8], UR6 ;  /* 0x0000080604ff75b2 */ /* 0x0003220008000100 */
[----:B------:R1:W1:Y:S01]  /*0650*/  SYNCS.EXCH.64 URZ, [UR4+0x90], UR6 ;  /* 0x0000900604ff75b2 */ /* 0x0002620008000100 */
        /* <DEDUP_REMOVED lines=30> */
[----:B--234-:R-:W-:Y:S01]  /*0840*/  NOP ;  /* 0x0000000000007918 */ /* 0x01cfe20000000000 */
.L_x_10:
[----:B-1----:R-:W-:Y:S05]  /*0850*/  BSYNC.RECONVERGENT B0 ;  /* 0x0000000000007941 */ /* 0x002fea0003800200 */
.L_x_9:
[----:B------:R-:W1:Y:S01]  /*0860*/  SHFL.IDX PT, R2, R140, RZ, 0x1f ;  /* 0x00001fff8c027589 */ /* 0x000e6200000e0000 */
[----:B------:R-:W-:Y:S01]  /*0870*/  NOP ;  /* 0x0000000000007918 */ /* 0x000fe20000000000 */
[----:B-1----:R-:W-:-:S13]  /*0880*/  ISETP.NE.AND P0, PT, R2, 0x1, PT ;  /* 0x000000010200780c */ /* 0x002fda0003f05270 */
[----:B------:R-:W-:Y:S05]  /*0890*/  @P0 BRA `(.L_x_11) ;  /* 0x0000000000400947 */ /* 0x000fea0003800000 */
[----:B------:R-:W1:Y:S01]  /*08a0*/  S2UR UR4, SR_CgaCtaId ;  /* 0x00000000000479c3 */ /* 0x000e620000008800 */
[----:B------:R-:W-:Y:S01]  /*08b0*/  UMOV UR5, 0x400 ;  /* 0x0000040000057882 */ /* 0x000fe20000000000 */
[----:B------:R-:W-:Y:S01]  /*08c0*/  UMOV UR8, 0x20 ;  /* 0x0000002000087882 */ /* 0x000fe20000000000 */
[----:B------:R-:W-:Y:S01]  /*08d0*/  UMOV UR6, 0x80 ;  /* 0x0000008000067882 */ /* 0x000fe20000000000 */
[----:B------:R-:W-:-:S04]  /*08e0*/  UIADD3 UR8, UPT, UPT, -UR8, 0x100000, URZ ;  /* 0x0010000008087890 */ /* 0x000fc8000fffe1ff */
[----:B------:R-:W-:Y:S02]  /*08f0*/  USHF.L.U32 UR9, UR8, 0xb, URZ ;  /* 0x0000000b08097899 */ /* 0x000fe400080006ff */
[----:B------:R-:W-:Y:S02]  /*0900*/  USHF.L.U32 UR8, UR8, 0x1, URZ ;  /* 0x0000000108087899 */ /* 0x000fe400080006ff */
[----:B------:R-:W-:-:S04]  /*0910*/  UIADD3 UR6, UPT, UPT, -UR6, 0x100000, URZ ;  /* 0x0010000006067890 */ /* 0x000fc8000fffe1ff */
[----:B------:R-:W-:Y:S02]  /*0920*/  USHF.L.U32 UR7, UR6, 0xb, URZ ;  /* 0x0000000b06077899 */ /* 0x000fe400080006ff */
[----:B------:R-:W-:Y:S01]  /*0930*/  USHF.L.U32 UR6, UR6, 0x1, URZ ;  /* 0x0000000106067899 */ /* 0x000fe200080006ff */
[----:B------:R-:W-:Y:S01]  /*0940*/  ELECT P0, URZ, PT ;  /* 0x0000000000ff782f */ /* 0x000fe20003800000 */
[----:B-1----:R-:W-:Y:S01]  /*0950*/  ULEA UR4, UR4, UR5, 0x18 ;  /* 0x0000000504047291 */ /* 0x002fe2000f8ec0ff */
[----:B------:R-:W1:Y:S11]  /*0960*/  FENCE.VIEW.ASYNC.S ;  /* 0x00000000000073c6 */ /* 0x000e760000000000 */
[----:B-1----:R1:W2:Y:S01]  /*0970*/  SYNCS.EXCH.64 URZ, [UR4+0x110], UR8 ;  /* 0x0001100804ff75b2 */ /* 0x0022a20008000100 */
[----:B------:R1:W3:Y:S01]  /*0980*/  SYNCS.EXCH.64 URZ, [UR4+0x118], UR6 ;  /* 0x0001180604ff75b2 */ /* 0x0002e20008000100 */
[----:B------:R-:W-:Y:S01]  /*0990*/  NOP ;  /* 0x0000000000007918 */ /* 0x000fe20000000000 */
.L_x_11:
[----:B------:R-:W4:Y:S01]  /*09a0*/  SHFL.IDX PT, R2, R140, RZ, 0x1f ;  /* 0x00001fff8c027589 */ /* 0x000f2200000e0000 */
[----:B------:R-:W-:Y:S01]  /*09b0*/  NOP ;  /* 0x0000000000007918 */ /* 0x000fe20000000000 */
[----:B----4-:R-:W-:-:S13]  /*09c0*/  ISETP.NE.AND P0, PT, R2, 0x3, PT ;  /* 0x000000030200780c */ /* 0x010fda0003f05270 */
[----:B------:R-:W-:Y:S05]  /*09d0*/  @P0 BRA `(.L_x_12) ;  /* 0x0000000000300947 */ /* 0x000fea0003800000 */
[----:B-1----:R-:W1:Y:S01]  /*09e0*/  S2UR UR4, SR_CgaCtaId ;  /* 0x00000000000479c3 */ /* 0x002e620000008800 */
[----:B------:R-:W-:Y:S01]  /*09f0*/  UMOV UR6, 0x400 ;  /* 0x0000040000067882 */ /* 0x000fe20000000000 */
[----:B------:R-:W-:Y:S01]  /*0a00*/  UMOV UR5, 0x20 ;  /* 0x0000002000057882 */ /* 0x000fe20000000000 */
[----:B------:R-:W-:Y:S01]  /*0a10*/  ELECT P0, URZ, PT ;  /* 0x0000000000ff782f */ /* 0x000fe20003800000 */
[----:B-1----:R-:W-:Y:S02]  /*0a20*/  ULEA UR6, UR4, UR6, 0x18 ;  /* 0x0000000604067291 */ /* 0x002fe4000f8ec0ff */
[----:B------:R-:W-:-:S04]  /*0a30*/  UIADD3 UR4, UPT, UPT, -UR5, 0x100000, URZ ;  /* 0x0010000005047890 */ /* 0x000fc8000fffe1ff */
[----:B------:R-:W-:Y:S02]  /*0a40*/  USHF.L.U32 UR5, UR4, 0xb, URZ ;  /* 0x0000000b04057899 */ /* 0x000fe400080006ff */
[----:B------:R-:W-:Y:S01]  /*0a50*/  USHF.L.U32 UR4, UR4, 0x1, URZ ;  /* 0x0000000104047899 */ /* 0x000fe200080006ff */
[----:B------:R-:W1:Y:S11]  /*0a60*/  FENCE.VIEW.ASYNC.S ;  /* 0x00000000000073c6 */ /* 0x000e760000000000 */
[----:B-1----:R4:W1:Y:S01]  /*0a70*/  SYNCS.EXCH.64 URZ, [UR6+0x120], UR4 ;  /* 0x0001200406ff75b2 */ /* 0x0028620008000100 */
[----:B------:R4:W1:Y:S02]  /*0a80*/  SYNCS.EXCH.64 URZ, [UR6+0x128], UR4 ;  /* 0x0001280406ff75b2 */ /* 0x0008640008000100 */
[----:B----4-:R-:W-:Y:S01]  /*0a90*/  NOP ;  /* 0x0000000000007918 */ /* 0x010fe20000000000 */
.L_x_12:
[----:B------:R-:W4:Y:S01]  /*0aa0*/  SHFL.IDX PT, R2, R140, RZ, 0x1f ;  /* 0x00001fff8c027589 */ /* 0x000f2200000e0000 */
[----:B------:R-:W-:Y:S01]  /*0ab0*/  NOP ;  /* 0x0000000000007918 */ /* 0x000fe20000000000 */
[----:B----4-:R-:W-:-:S13]  /*0ac0*/  ISETP.NE.AND P0, PT, R2, 0x4, PT ;  /* 0x000000040200780c */ /* 0x010fda0003f05270 */
[----:B------:R-:W-:Y:S05]  /*0ad0*/  @P0 BRA `(.L_x_13) ;  /* 0x0000000000440947 */ /* 0x000fea0003800000 */
[----:B-1----:R-:W1:Y:S01]  /*0ae0*/  S2UR UR6, SR_CgaCtaId ;  /* 0x00000000000679c3 */ /* 0x002e620000008800 */
[----:B------:R-:W-:Y:S01]  /*0af0*/  UMOV UR4, 0x100 ;  /* 0x0000010000047882 */ /* 0x000fe20000000000 */
[----:B------:R-:W-:Y:S01]  /*0b00*/  UMOV UR5, 0x400 ;  /* 0x0000040000057882 */ /* 0x000fe20000000000 */
[----:B------:R-:W-:Y:S01]  /*0b10*/  USEL UR4, UR4, 0xe0, UP2 ;  /* 0x000000e004047887 */ /* 0x000fe20009000000 */
[----:B------:R-:W-:Y:S01]  /*0b20*/  UMOV UR8, 0x1 ;  /* 0x0000000100087882 */ /* 0x000fe20000000000 */
[----:B------:R-:W-:Y:S01]  /*0b30*/  ELECT P0, URZ, PT ;  /* 0x0000000000ff782f */ /* 0x000fe20003800000 */
[----:B------:R-:W-:-:S04]  /*0b40*/  UIADD3 UR8, UPT, UPT, -UR8, 0x100000, URZ ;  /* 0x0010000008087890 */ /* 0x000fc8000fffe1ff */
[----:B------:R-:W-:Y:S02]  /*0b50*/  USHF.L.U32 UR9, UR8, 0xb, URZ ;  /* 0x0000000b08097899 */ /* 0x000fe400080006ff */
[----:B------:R-:W-:Y:S02]  /*0b60*/  USHF.L.U32 UR8, UR8, 0x1, URZ ;  /* 0x0000000108087899 */ /* 0x000fe400080006ff */
[----:B-1----:R-:W-:Y:S02]  /*0b70*/  ULEA UR6, UR6, UR5, 0x18 ;  /* 0x0000000506067291 */ /* 0x002fe4000f8ec0ff */
[----:B------:R-:W-:-:S04]  /*0b80*/  UIADD3 UR4, UPT, UPT, -UR4, 0x100000, URZ ;  /* 0x0010000004047890 */ /* 0x000fc8000fffe1ff */
[----:B------:R-:W-:Y:S02]  /*0b90*/  USHF.L.U32 UR5, UR4, 0xb, URZ ;  /* 0x0000000b04057899 */ /* 0x000fe400080006ff */
[----:B------:R-:W-:Y:S01]  /*0ba0*/  USHF.L.U32 UR4, UR4, 0x1, URZ ;  /* 0x0000000104047899 */ /* 0x000fe200080006ff */
[----:B------:R-:W1:Y:S03]  /*0bb0*/  FENCE.VIEW.ASYNC.S ;  /* 0x00000000000073c6 */ /* 0x000e660000000000 */
[----:B-1----:R4:W1:Y:S08]  /*0bc0*/  SYNCS.EXCH.64 URZ, [UR6+0x130], UR8 ;  /* 0x0001300806ff75b2 */ /* 0x0028700008000100 */
[----:B------:R4:W1:Y:S02]  /*0bd0*/  SYNCS.EXCH.64 URZ, [UR6+0x138], UR4 ;  /* 0x0001380406ff75b2 */ /* 0x0008640008000100 */
[----:B----4-:R-:W-:Y:S01]  /*0be0*/  NOP ;  /* 0x0000000000007918 */ /* 0x010fe20000000000 */
.L_x_13:
[----:B------:R-:W4:Y:S01]  /*0bf0*/  SHFL.IDX PT, R2, R140, RZ, 0x1f ;  /* 0x00001fff8c027589 */ /* 0x000f2200000e0000 */
[----:B------:R-:W1:Y:S01]  /*0c00*/  S2UR UR47, SR_CTAID.X ;  /* 0x00000000002f79c3 */ /* 0x000e620000002500 */
[----:B------:R-:W-:-:S07]  /*0c10*/  NOP ;  /* 0x0000000000007918 */ /* 0x000fce0000000000 */
[----:B------:R-:W1:Y:S01]  /*0c20*/  S2UR UR44, SR_CTAID.Y ;  /* 0x00000000002c79c3 */ /* 0x000e620000002600 */
[----:B----4-:R-:W-:-:S13]  /*0c30*/  ISETP.NE.AND P0, PT, R2, 0x5, PT ;  /* 0x000000050200780c */ /* 0x010fda0003f05270 */
[----:B-1----:R-:W-:Y:S05]  /*0c40*/  @P0 BRA `(.L_x_14) ;  /* 0x0000000000480947 */ /* 0x002fea0003800000 */
        /* <DEDUP_REMOVED lines=13> */
[----:B-1----:R1:W4:Y:S01]  /*0d20*/  SYNCS.EXCH.64 URZ, [UR4+0x140], UR8 ;  /* 0x0001400804ff75b2 */ /* 0x0023220008000100 */
[----:B------:R1:W1:Y:S01]  /*0d30*/  SYNCS.EXCH.64 URZ, [UR4+0x150], UR6 ;  /* 0x0001500604ff75b2 */ /* 0x0002620008000100 */
[----:B------:R1:W1:Y:S01]  /*0d40*/  SYNCS.EXCH.64 URZ, [UR4+0x148], UR8 ;  /* 0x0001480804ff75b2 */ /* 0x0002620008000100 */
[----:B------:R1:W1:Y:S01]  /*0d50*/  SYNCS.EXCH.64 URZ, [UR4+0x158], UR6 ;  /* 0x0001580604ff75b2 */ /* 0x0002620008000100 */
[----:B------:R-:W-:Y:S01]  /*0d60*/  NOP ;  /* 0x0000000000007918 */ /* 0x000fe20000000000 */
.L_x_14:
[----:B------:R-:W-:-:S05]  /*0d70*/  CS2R.32 R132, SR_CgaSize ;  /* 0x0000000000847805 */ /* 0x000fca0000008a00 */
[----:B------:R-:W-:-:S05]  /*0d80*/  IMAD R132, R132, -0xa0, RZ ;  /* 0xffffff6084847824 */ /* 0x000fca00078e02ff */
[----:B------:R-:W-:-:S14]  /*0d90*/  R2UR UR5, R132 ;  /* 0x00000000840572ca */ /* 0x000fdc00000e0000 */
[----:B------:R-:W2:Y:S01]  /*0da0*/  LDCU UR5, c[0x0][UR5+0x2b0] ;  /* 0x00005600050577ac */ /* 0x000ea20008000800 */
[----:B------:R-:W-:Y:S02]  /*0db0*/  I2FP.F32.U32 R132, UR47 ;  /* 0x0000002f00847c45 */ /* 0x000fe40008201000 */
[----:B------:R-:W-:-:S05]  /*0dc0*/  CS2R.32 R3, SR_CgaSize ;  /* 0x0000000000037805 */ /* 0x000fca0000008a00 */
[----:B------:R-:W-:-:S06]  /*0dd0*/  IMAD R3, R3, -0xa0, RZ ;  /* 0xffffff6003037824 */ /* 0x000fcc00078e02ff */
[----:B------:R-:W3:Y:S01]  /*0de0*/  LDC R3, c[0x0][R3+0x2a0] ;  /* 0x0000a80003037b82 */ /* 0x000ee20000000800 */
[----:B------:R-:W-:Y:S02]  /*0df0*/  I2FP.F32.U32 R131, UR44 ;  /* 0x0000002c00837c45 */ /* 0x000fe40008201000 */
[----:B------:R-:W-:-:S05]  /*0e00*/  CS2R.32 R16, SR_CgaSize ;  /* 0x0000000000107805 */ /* 0x000fca0000008a00 */
[----:B------:R-:W-:-:S05]  /*0e10*/  IMAD R16, R16, -0xa0, RZ ;  /* 0xffffff6010107824 */ /* 0x000fca00078e02ff */
[----:B-1----:R-:W-:-:S14]  /*0e20*/  R2UR UR4, R16 ;  /* 0x00000000100472ca */ /* 0x002fdc00000e0000 */
[----:B------:R-:W1:Y:S01]  /*0e30*/  LDCU UR4, c[0x0][UR4+0x2b4] ;  /* 0x00005680040477ac */ /* 0x000e620008000800 */
[----:B------:R-:W-:Y:S01]  /*0e40*/  NOP ;  /* 0x0000000000007918 */ /* 0x000fe20000000000 */
[----:B------:R-:W3:Y:S01]  /*0e50*/  S2R R16, SR_CTAID.Z ;  /* 0x0000000000107919 */ /* 0x000ee20000002700 */
[----:B------:R-:W4:Y:S01]  /*0e60*/  LDCU UR18, c[0x0][0xc24] ;  /* 0x00018480ff1277ac */ /* 0x000f220008000800 */
[----:B------:R-:W-:-:S05]  /*0e70*/  CS2R.32 R2, SR_CgaSize ;  /* 0x0000000000027805 */ /* 0x000fca0000008a00 */
[----:B------:R-:W-:-:S06]  /*0e80*/  IMAD R2, R2, -0xa0, RZ ;  /* 0xffffff6002027824 */ /* 0x000fcc00078e02ff */
[----:B------:R-:W3:Y:S01]  /*0e90*/  LDC R2, c[0x0][R2+0x2a4] ;  /* 0x0000a90002027b82 */ /* 0x000ee20000000800 */
[----:B--2---:R-:W-:Y:S01]  /*0ea0*/  FMUL R132, R132, UR5 ;  /* 0x0000000584847c20 */ /* 0x004fe20008400000 */
[----:B-1----:R-:W-:-:S05]  /*0eb0*/  FMUL R131, R131, UR4 ;  /* 0x0000000483837c20 */ /* 0x002fca0008400000 */
[----:B------:R-:W1:Y:S01]  /*0ec0*/  F2I.U32.TRUNC.NTZ R132, R132 ;  /* 0x0000008400847305 */ /* 0x000e62000020f000 */
[----:B----4-:R-:W-:-:S07]  /*0ed0*/  UISETP.GE.AND UP0, UPT, UR18, 0x1, UPT ;  /* 0x000000011200788c */ /* 0x010fce000bf06270 */
[----:B------:R-:W2:Y:S01]  /*0ee0*/  F2I.U32.TRUNC.NTZ R131, R131 ;  /* 0x0000008300837305 */ /* 0x000ea2000020f000 */
[----:B-1----:R-:W-:-:S05]  /*0ef0*/  IADD3 R132, PT, PT, -R132, RZ, RZ ;  /* 0x000000ff84847210 */ /* 0x002fca0007ffe1ff */
[----:B---3--:R-:W-:Y:S01]  /*0f00*/  IMAD R132, R3, R132, UR47 ;  /* 0x0000002f03847e24 */ /* 0x008fe2000f8e0284 */
[----:B--2---:R-:W-:-:S05]  /*0f10*/  IADD3 R131, PT, PT, -R131, RZ, RZ ;  /* 0x000000ff83837210 */ /* 0x004fca0007ffe1ff */
[----:B------:R-:W-:Y:S01]  /*0f20*/  IMAD R131, R2, R131, UR44 ;  /* 0x0000002c02837e24 */ /* 0x000fe2000f8e0283 */
[----:B------:R-:W-:Y:S06]  /*0f30*/  BAR.SYNC.DEFER_BLOCKING 0x0 ;  /* 0x0000000000007b1d */ /* 0x000fec0000010000 */
[----:B------:R-:W-:Y:S05]  /*0f40*/  BRA.U !UP0, `(.L_x_15) ;  /* 0x0000000108d47547 */ /* 0x000fea000b800000 */
[----:B------:R-:W1:Y:S01]  /*0f50*/  LDCU.128 UR20, c[0x0][0xc10] ;  /* 0x00018200ff1477ac */ /* 0x000e620008000c00 */
[----:B------:R-:W2:Y:S01]  /*0f60*/  LDCU UR14, c[0x0][0x370] ;  /* 0x00006e00ff0e77ac */ /* 0x000ea20008000800 */
[----:B------:R-:W3:Y:S01]  /*0f70*/  LDCU UR8, c[0x0][0x374] ;  /* 0x00006e80ff0877ac */ /* 0x000ee20008000800 */
[----:B------:R-:W4:Y:S01]  /*0f80*/  LDCU UR19, c[0x0][0xc0c] ;  /* 0x00018180ff1377ac */ /* 0x000f220008000800 */
[----:B------:R-:W4:Y:S01]  /*0f90*/  LDCU UR9, c[0x0][0xc20] ;  /* 0x00018400ff0977ac */ /* 0x000f220008000800 */
[----:B------:R-:W4:Y:S01]  /*0fa0*/  LDCU.64 UR16, c[0x0][0xc28] ;  /* 0x00018500ff1077ac */ /* 0x000f220008000a00 */
[----:B-1----:R-:W-:Y:S02]  /*0fb0*/  UISETP.NE.AND UP0, UPT, UR22, 0x1, UPT ;  /* 0x000000011600788c */ /* 0x002fe4000bf05270 */
[----:B---3--:R-:W-:Y:S02]  /*0fc0*/  UIMAD.WIDE.U32 UR4, UR8, UR23, URZ ;  /* 0x00000017080472a5 */ /* 0x008fe4000f8e00ff */
[----:B--2---:R-:W-:-:S02]  /*0fd0*/  UIMAD.WIDE.U32 UR6, UR14, UR20, URZ ;  /* 0x000000140e0672a5 */ /* 0x004fc4000f8e00ff */
[----:B----4-:R-:W-:Y:S02]  /*0fe0*/  UISETP.NE.AND UP1, UPT, UR19, 0x1, UPT ;  /* 0x000000011300788c */ /* 0x010fe4000bf25270 */
[----:B------:R-:W-:Y:S01]  /*0ff0*/  UIMAD.WIDE.U32 UR10, UR44, UR23, URZ ;  /* 0x000000172c0a72a5 */ /* 0x000fe2000f8e00ff */
[----:B------:R-:W-:Y:S01]  /*1000*/  UMOV UR4, UR5 ;  /* 0x0000000500047c82 */ /* 0x000fe20008000000 */
[----:B------:R-:W-:Y:S02]  /*1010*/  UISETP.NE.AND UP4, UPT, UR18, 0x1, UPT ;  /* 0x000000011200788c */ /* 0x000fe4000bf85270 */
[----:B------:R-:W-:-:S03]  /*1020*/  @UP0 USHF.R.U32.HI UR8, URZ, UR9, UR4 ;  /* 0x00000009ff080299 */ /* 0x000fc60008011604 */
[----:B------:R-:W-:Y:S01]  /*1030*/  UMOV UR6, UR11 ;  /* 0x0000000b00067c82 */ /* 0x000fe20008000000 */
[----:B------:R-:W-:Y:S01]  /*1040*/  UMOV UR4, UR7 ;  /* 0x0000000700047c82 */ /* 0x000fe20008000000 */
[----:B------:R-:W-:Y:S02]  /*1050*/  USHF.R.U32.HI UR10, URZ, UR9, UR6 ;  /* 0x00000009ff0a7299 */ /* 0x000fe40008011606 */
[----:B------:R-:W-:Y:S02]  /*1060*/  @UP1 USHF.R.U32.HI UR14, URZ, UR21, UR4 ;  /* 0x00000015ff0e1299 */ /* 0x000fe40008011604 */
[----:B------:R-:W-:Y:S02]  /*1070*/  UIMAD.WIDE.U32 UR4, UR8, UR16, URZ ;  /* 0x00000010080472a5 */ /* 0x000fe4000f8e00ff */
[----:B------:R-:W-:Y:S02]  /*1080*/  UIMAD.WIDE.U32 UR12, UR47, UR20, URZ ;  /* 0x000000142f0c72a5 */ /* 0x000fe4000f8e00ff */
[----:B------:R-:W-:-:S03]  /*1090*/  UIMAD.WIDE.U32 UR6, UR14, UR16, URZ ;  /* 0x000000100e0672a5 */ /* 0x000fc6000f8e00ff */
[----:B------:R-:W-:Y:S02]  /*10a0*/  UMOV UR4, UR5 ;  /* 0x0000000500047c82 */ /* 0x000fe40008000000 */
[----:B------:R-:W-:Y:S01]  /*10b0*/  @UP4 USHF.R.U32.HI UR8, URZ, UR17, UR4 ;  /* 0x00000011ff084299 */ /* 0x000fe20008011604 */
[----:B------:R-:W-:Y:S02]  /*10c0*/  UMOV UR9, UR13 ;  /* 0x0000000d00097c82 */ /* 0x000fe40008000000 */
[----:B------:R-:W-:Y:S01]  /*10d0*/  UMOV UR4, UR7 ;  /* 0x0000000700047c82 */ /* 0x000fe20008000000 */
[----:B------:R-:W-:Y:S02]  /*10e0*/  USHF.R.U32.HI UR21, URZ, UR21, UR9 ;  /* 0x00000015ff157299 */ /* 0x000fe40008011609 */
[----:B------:R-:W-:Y:S02]  /*10f0*/  @UP4 USHF.R.U32.HI UR14, URZ, UR17, UR4 ;  /* 0x00000011ff0e4299 */ /* 0x000fe40008011604 */
[----:B------:R-:W-:-:S02]  /*1100*/  USEL UR9, UR44, UR10, !UP0 ;  /* 0x0000000a2c097287 */ /* 0x000fc4000c000000 */
[----:B------:R-:W-:Y:S02]  /*1110*/  UIMAD UR4, UR8, UR18, URZ ;  /* 0x00000012080472a4 */ /* 0x000fe4000f8e02ff */
[----:B------:R-:W-:Y:S02]  /*1120*/  USEL UR6, UR47, UR21, !UP1 ;  /* 0x000000152f067287 */ /* 0x000fe4000c800000 */
[----:B------:R-:W-:Y:S02]  /*1130*/  UISETP.GE.AND UP0, UPT, UR9, UR4, UPT ;  /* 0x000000040900728c */ /* 0x000fe4000bf06270 */
[----:B------:R-:W-:Y:S02]  /*1140*/  UIMAD.WIDE.U32 UR4, UR9, UR16, URZ ;  /* 0x00000010090472a5 */ /* 0x000fe4000f8e00ff */
[----:B------:R-:W-:Y:S02]  /*1150*/  UIMAD UR7, UR14, UR18, URZ ;  /* 0x000000120e0772a4 */ /* 0x000fe4000f8e02ff */
[----:B------:R-:W-:-:S02]  /*1160*/  UIMAD.WIDE.U32 UR10, UR6, UR16, URZ ;  /* 0x00000010060a72a5 */ /* 0x000fc4000f8e00ff */
[----:B------:R-:W-:Y:S01]  /*1170*/  UISETP.GE.OR UP0, UPT, UR6, UR7, UP0 ;  /* 0x000000070600728c */ /* 0x000fe20008706670 */
[----:B------:R-:W-:Y:S01]  /*1180*/  UMOV UR4, UR5 ;  /* 0x0000000500047c82 */ /* 0x000fe20008000000 */
[----:B------:R-:W-:Y:S02]  /*1190*/  UIADD3 UR8, UPT, UPT, -UR9, URZ, URZ ;  /* 0x000000ff09087290 */ /* 0x000fe4000fffe1ff */
[----:B------:R-:W-:Y:S02]  /*11a0*/  USHF.R.U32.HI UR4, URZ, UR17, UR4 ;  /* 0x00000011ff047299 */ /* 0x000fe40008011604 */
[----:B------:R-:W-:Y:S02]  /*11b0*/  UIMAD UR44, UR22, UR8, UR44 ;  /* 0x00000008162c72a4 */ /* 0x000fe4000f8e022c */
[----:B------:R-:W-:Y:S02]  /*11c0*/  USEL UR7, UR9, UR4, !UP4 ;  /* 0x0000000409077287 */ /* 0x000fe4000e000000 */
[----:B------:R-:W-:Y:S01]  /*11d0*/  UIADD3 UR10, UPT, UPT, -UR6, URZ, URZ ;  /* 0x000000ff060a7290 */ /* 0x000fe2000fffe1ff */
[----:B------:R-:W-:-:S02]  /*11e0*/  @!UP0 UMOV UR4, UR11 ;  /* 0x0000000b00048c82 */ /* 0x000fc40008000000 */
[----:B------:R-:W-:Y:S02]  /*11f0*/  @!UP0 USHF.R.U32.HI UR5, URZ, UR17, UR4 ;  /* 0x00000011ff058299 */ /* 0x000fe40008011604 */
[----:B------:R-:W-:Y:S02]  /*1200*/  UIADD3 UR4, UPT, UPT, -UR7, URZ, URZ ;  /* 0x000000ff07047290 */ /* 0x000fe4000fffe1ff */
[----:B------:R-:W-:Y:S02]  /*1210*/  @!UP0 USEL UR5, UR6, UR5, !UP4 ;  /* 0x0000000506058287 */ /* 0x000fe4000e000000 */
[----:B------:R-:W-:Y:S02]  /*1220*/  UIMAD UR8, UR18, UR4, UR9 ;  /* 0x00000004120872a4 */ /* 0x000fe4000f8e0209 */
[----:B------:R-:W-:Y:S02]  /*1230*/  @!UP0 UIADD3 UR4, UPT, UPT, UR7, -UR5, URZ ;  /* 0x8000000507048290 */ /* 0x000fe4000fffe0ff */
[----:B------:R-:W-:-:S02]  /*1240*/  @!UP0 UIMAD UR8, UR8, UR14, UR5 ;  /* 0x0000000e080882a4 */ /* 0x000fc4000f8e0205 */
[----:B------:R-:W-:Y:S02]  /*1250*/  @!UP0 UIMAD UR9, UR4, UR18, UR6 ;  /* 0x00000012040982a4 */ /* 0x000fe4000f8e0206 */
[----:B------:R-:W-:Y:S02]  /*1260*/  UIMAD UR4, UR19, UR10, UR47 ;  /* 0x0000000a130472a4 */ /* 0x000fe4000f8e022f */
[----:B------:R-:W-:Y:S01]  /*1270*/  UIMAD UR44, UR9, UR22, UR44 ;  /* 0x00000016092c72a4 */ /* 0x000fe2000f8e022c */
[----:B------:R-:W-:Y:S02]  /*1280*/  @!UP0 UMOV UR6, UR8 ;  /* 0x0000000800068c82 */ /* 0x000fe40008000000 */
[----:B------:R-:W-:-:S12]  /*1290*/  UIMAD UR47, UR6, UR19, UR4 ;  /* 0x00000013062f72a4 */ /* 0x000fd8000f8e0204 */
.L_x_15:
[----:B------:R-:W1:Y:S02]  /*12a0*/  LDCU UR4, c[0x0][0xc30] ;  /* 0x00018600ff0477ac */ /* 0x000e640008000800 */
[----:B-1----:R-:W-:-:S09]  /*12b0*/  UISETP.NE.AND UP0, UPT, UR4, 0x1, UPT ;  /* 0x000000010400788c */ /* 0x002fd2000bf05270 */
[----:B------:R-:W-:Y:S05]  /*12c0*/  BRA.U UP0, `(.L_x_16) ;  /* 0x0000000100447547 */ /* 0x000fea000b800000 */
[----:B------:R-:W1:Y:S01]  /*12d0*/  LDCU.128 UR8, c[0x0][0xc10] ;  /* 0x00018200ff0877ac */ /* 0x000e620008000c00 */
[----:B------:R-:W2:Y:S01]  /*12e0*/  LDCU UR12, c[0x0][0xc0c] ;  /* 0x00018180ff0c77ac */ /* 0x000ea20008000800 */
[----:B------:R-:W3:Y:S01]  /*12f0*/  LDCU UR13, c[0x0][0xc20] ;  /* 0x00018400ff0d77ac */ /* 0x000ee20008000800 */
[----:B-1----:R-:W-:Y:S02]  /*1300*/  UIMAD.WIDE.U32 UR6, UR47, UR8, URZ ;  /* 0x000000082f0672a5 */ /* 0x002fe4000f8e00ff */
[----:B------:R-:W-:Y:S02]  /*1310*/  UIMAD.WIDE.U32 UR4, UR44, UR11, URZ ;  /* 0x0000000b2c0472a5 */ /* 0x000fe4000f8e00ff */
[----:B--2---:R-:W-:Y:S02]  /*1320*/  UISETP.NE.AND UP1, UPT, UR12, 0x1, UPT ;  /* 0x000000010c00788c */ /* 0x004fe4000bf25270 */
[----:B------:R-:W-:Y:S01]  /*1330*/  UISETP.NE.AND UP0, UPT, UR10, 0x1, UPT ;  /* 0x000000010a00788c */ /* 0x000fe2000bf05270 */
[----:B------:R-:W-:-:S02]  /*1340*/  UMOV UR6, UR7 ;  /* 0x0000000700067c82 */ /* 0x000fc40008000000 */
[----:B------:R-:W-:Y:S01]  /*1350*/  UMOV UR4, UR5 ;  /* 0x0000000500047c82 */ /* 0x000fe20008000000 */
[----:B------:R-:W-:Y:S02]  /*1360*/  USHF.R.U32.HI UR6, URZ, UR9, UR6 ;  /* 0x00000009ff067299 */ /* 0x000fe40008011606 */
[----:B---3--:R-:W-:Y:S02]  /*1370*/  USHF.R.U32.HI UR4, URZ, UR13, UR4 ;  /* 0x0000000dff047299 */ /* 0x008fe40008011604 */
[----:B------:R-:W-:Y:S02]  /*1380*/  USEL UR5, UR47, UR6, !UP1 ;  /* 0x000000062f057287 */ /* 0x000fe4000c800000 */
[----:B------:R-:W-:-:S04]  /*1390*/  USEL UR4, UR44, UR4, !UP0 ;  /* 0x000000042c047287 */ /* 0x000fc8000c000000 */
[----:B------:R-:W-:Y:S02]  /*13a0*/  UIADD3 UR6, UPT, UPT, UR5, -UR4, URZ ;  /* 0x8000000405067290 */ /* 0x000fe4000fffe0ff */
[----:B------:R-:W-:Y:S02]  /*13b0*/  UIADD3 UR4, UPT, UPT, -UR5, UR4, URZ ;  /* 0x0000000405047290 */ /* 0x000fe4000fffe1ff */
[----:B------:R-:W-:Y:S02]  /*13c0*/  UIMAD UR44, UR6, UR10, UR44 ;  /* 0x0000000a062c72a4 */ /* 0x000fe4000f8e022c */
[----:B------:R-:W-:-:S12]  /*13d0*/  UIMAD UR47, UR4, UR12, UR47 ;  /* 0x0000000c042f72a4 */ /* 0x000fd8000f8e022f */
.L_x_16:
[----:B------:R-:W-:Y:S01]  /*13e0*/  BAR.SYNC.DEFER_BLOCKING 0x0 ;  /* 0x0000000000007b1d */ /* 0x000fe20000010000 */
[----:B------:R-:W-:Y:S01]  /*13f0*/  UISETP.NE.AND UP0, UPT, UR15, 0x2, UPT ;  /* 0x000000020f00788c */ /* 0x000fe2000bf05270 */
[----:B------:R-:W-:Y:S02]  /*1400*/  ISETP.NE.OR P2, PT, R0, 0x2, !P2 ;  /* 0x000000020000780c */ /* 0x000fe40005745670 */
[----:B------:R-:W-:Y:S02]  /*1410*/  LOP3.LUT R0, R133, 0x1f, RZ, 0xc0, !PT ;  /* 0x0000001f85007812 */ /* 0x000fe400078ec0ff */
[----:B------:R-:W1:Y:S04]  /*1420*/  LDCU UR39, c[0x0][0xc24] ;  /* 0x00018480ff2777ac */ /* 0x000e680008000800 */
[----:B------:R-:W-:Y:S05]  /*1430*/  BRA.U UP0, `(.L_x_17) ;  /* 0x0000002500547547 */ /* 0x000fea000b800000 */
[----:B------:R-:W2:Y:S01]  /*1440*/  LDCU UR7, c[0x0][0x394] ;  /* 0x00007280ff0777ac */ /* 0x000ea20008000800 */
[----:B------:R-:W-:Y:S01]  /*1450*/  PLOP3.LUT P1, PT, PT, PT, UP2, 0x80, 0x8 ;  /* 0x000000000008781c */ /* 0x000fe20003f2f028 */
[----:B------:R-:W-:Y:S01]  /*1460*/  IMAD.MOV.U32 R2, RZ, RZ, RZ ;  /* 0x000000ffff027224 */ /* 0x000fe200078e00ff */
[----:B------:R-:W-:Y:S01]  /*1470*/  ISETP.EQ.OR P3, PT, R0, RZ, P2 ;  /* 0x000000ff0000720c */ /* 0x000fe20001762670 */
[----:B------:R-:W3:Y:S01]  /*1480*/  LDCU UR6, c[0x0][0x5d8] ;  /* 0x0000bb00ff0677ac */ /* 0x000ee20008000800 */
[----:B------:R-:W-:Y:S01]  /*1490*/  PLOP3.LUT P1, PT, P1, PT, PT, 0x8, 0x80 ;  /* 0x000000000080781c */ /* 0x000fe20000f2e170 */
[----:B------:R-:W4:Y:S01]  /*14a0*/  LDCU UR58, c[0x0][0x370] ;  /* 0x00006e00ff3a77ac */ /* 0x000f220008000800 */
[----:B------:R-:W1:Y:S01]  /*14b0*/  LDCU.64 UR48, c[0x0][0x348] ;  /* 0x00006900ff3077ac */ /* 0x000e620008000a00 */
[----:B------:R-:W1:Y:S01]  /*14c0*/  LDCU UR57, c[0x0][0x374] ;  /* 0x00006e80ff3977ac */ /* 0x000e620008000800 */
[----:B--2---:R-:W-:Y:S02]  /*14d0*/  UIADD3 UR5, UPT, UPT, UR7, 0x3f, URZ ;  /* 0x0000003f07057890 */ /* 0x004fe4000fffe0ff */
[----:B---3--:R-:W-:-:S02]  /*14e0*/  UIADD3 UR6, UPT, UPT, UR6, 0x3f, URZ ;  /* 0x0000003f06067890 */ /* 0x008fc4000fffe0ff */
[----:B------:R-:W-:Y:S02]  /*14f0*/  USHF.R.S32.HI UR4, URZ, 0x1f, UR5 ;  /* 0x0000001fff047899 */ /* 0x000fe40008011405 */
[----:B------:R-:W-:Y:S02]  /*1500*/  UIADD3 UR62, UPT, UPT, UR7, 0x7e, URZ ;  /* 0x0000007e073e7890 */ /* 0x000fe4000fffe0ff */
[----:B------:R-:W-:Y:S02]  /*1510*/  ULEA.HI UR4, UR4, UR5, URZ, 0x6 ;  /* 0x0000000504047291 */ /* 0x000fe4000f8f30ff */
[----:B------:R-:W-:Y:S02]  /*1520*/  UIADD3 UR5, UPT, UPT, UR7, -0x1, URZ ;  /* 0xffffffff07057890 */ /* 0x000fe4000fffe0ff */
[----:B------:R-:W-:Y:S02]  /*1530*/  USHF.R.S32.HI UR60, URZ, 0x6, UR4 ;  /* 0x00000006ff3c7899 */ /* 0x000fe40008011404 */
[----:B------:R-:W-:-:S02]  /*1540*/  UISETP.GE.U32.AND UP1, UPT, UR5, -0x7f, UPT ;  /* 0xffffff810500788c */ /* 0x000fc4000bf26070 */
[----:B------:R-:W-:Y:S02]  /*1550*/  UISETP.LT.U32.AND UP0, UPT, UR60, 0x11, UPT ;  /* 0x000000113c00788c */ /* 0x000fe4000bf01070 */
[----:B------:R-:W-:Y:S02]  /*1560*/  USHF.R.S32.HI UR4, URZ, 0x1f, UR6 ;  /* 0x0000001fff047899 */ /* 0x000fe40008011406 */
[----:B------:R-:W-:Y:S02]  /*1570*/  USEL UR59, UR60, 0x11, UP0 ;  /* 0x000000113c3b7887 */ /* 0x000fe40008000000 */
[----:B------:R-:W-:Y:S02]  /*1580*/  ULEA.HI UR4, UR4, UR6, URZ, 0x6 ;  /* 0x0000000604047291 */ /* 0x000fe4000f8f30ff */
[----:B------:R-:W-:Y:S02]  /*1590*/  UIADD3 UR46, UPT, UPT, UR59, -0x1, URZ ;  /* 0xffffffff3b2e7890 */ /* 0x000fe4000fffe0ff */
[----:B------:R-:W-:-:S02]  /*15a0*/  @UP1 UIADD3 UR46, UPT, UPT, UR59, URZ, URZ ;  /* 0x000000ff3b2e1290 */ /* 0x000fc4000fffe0ff */
[----:B------:R-:W-:Y:S02]  /*15b0*/  USHF.R.S32.HI UR56, URZ, 0x6, UR4 ;  /* 0x00000006ff387899 */ /* 0x000fe40008011404 */
[----:B------:R-:W-:Y:S02]  /*15c0*/  UIADD3 UR61, UPT, UPT, UR60, -UR59, URZ ;  /* 0x8000003b3c3d7290 */ /* 0x000fe4000fffe0ff */
[----:B------:R-:W-:Y:S01]  /*15d0*/  UIADD3 UR46, UPT, UPT, UR46, 0x1, URZ ;  /* 0x000000012e2e7890 */ /* 0x000fe2000fffe0ff */
[----:B------:R-:W-:Y:S01]  /*15e0*/  UMOV UR29, 0x1 ;  /* 0x00000001001d7882 */ /* 0x000fe20000000000 */
[----:B-1--4-:R-:W-:-:S10]  /*15f0*/  UMOV UR31, URZ ;  /* 0x000000ff001f7c82 */ /* 0x012fd40008000000 */
.L_x_33:
[----:B------:R-:W-:Y:S01]  /*1600*/  IMAD.U32 R4, RZ, RZ, UR56 ;  /* 0x00000038ff047e24 */ /* 0x000fe2000f8e00ff */
[----:B------:R-:W1:Y:S04]  /*1610*/  LDCU UR55, c[0x0][0x5dc] ;  /* 0x0000bb80ff3777ac */ /* 0x000e680008000800 */
[-C--:B------:R-:W-:Y:S01]  /*1620*/  IABS R0, R4.reuse ;  /* 0x0000000400007213 */ /* 0x080fe20000000000 */
[----:B------:R-:W2:Y:S01]  /*1630*/  LDCU UR54, c[0x0][0x5e0] ;  /* 0x0000bc00ff3677ac */ /* 0x000ea20008000800 */
[----:B------:R-:W-:Y:S02]  /*1640*/  IABS R4, R4 ;  /* 0x0000000400047213 */ /* 0x000fe40000000000 */
[----:B------:R-:W-:Y:S01]  /*1650*/  R2UR UR6, R0 ;  /* 0x00000000000672ca */ /* 0x000fe200000e0000 */
[----:B------:R-:W-:Y:S01]  /*1660*/  UMOV UR30, 0x400 ;  /* 0x00000400001e7882 */ /* 0x000fe20000000000 */
[----:B------:R-:W-:Y:S01]  /*1670*/  USHF.L.U32 UR42, UR47, 0x7, URZ ;  /* 0x000000072f2a7899 */ /* 0x000fe200080006ff */
[----:B------:R-:W-:Y:S01]  /*1680*/  UMOV UR19, URZ ;  /* 0x000000ff00137c82 */ /* 0x000fe20008000000 */
[----:B-1----:R-:W-:-:S09]  /*1690*/  IMAD.U32 R3, RZ, RZ, UR55 ;  /* 0x00000037ff037e24 */ /* 0x002fd2000f8e00ff */
[----:B------:R-:W1:Y:S08]  /*16a0*/  I2F.RP R0, UR6 ;  /* 0x0000000600007d06 */ /* 0x000e700008209400 */
[----:B-1----:R-:W1:Y:S02]  /*16b0*/  MUFU.RCP R0, R0 ;  /* 0x0000000000007308 */ /* 0x002e640000001000 */
[----:B-1----:R-:W-:-:S06]  /*16c0*/  VIADD R0, R0, 0xffffffe ;  /* 0x0ffffffe00007836 */ /* 0x002fcc0000000000 */
[----:B------:R-:W1:Y:S02]  /*16d0*/  F2I.FTZ.U32.TRUNC.NTZ R0, R0 ;  /* 0x0000000000007305 */ /* 0x000e64000021f000 */
[----:B-1----:R-:W-:Y:S02]  /*16e0*/  R2UR UR5, R0 ;  /* 0x00000000000572ca */ /* 0x002fe400000e0000 */
[----:B------:R-:W-:Y:S01]  /*16f0*/  IABS R0, R3 ;  /* 0x0000000300007213 */ /* 0x000fe20000000000 */
[----:B------:R-:W-:-:S03]  /*1700*/  IMAD.U32 R3, RZ, RZ, UR44 ;  /* 0x0000002cff037e24 */ /* 0x000fc6000f8e00ff */
[----:B------:R-:W-:Y:S01]  /*1710*/  R2UR UR9, R0 ;  /* 0x00000000000972ca */ /* 0x000fe200000e0000 */
[----:B------:R-:W-:Y:S01]  /*1720*/  IMAD.MOV R0, RZ, RZ, -R4 ;  /* 0x000000ffff007224 */ /* 0x000fe200078e0a04 */
[----:B------:R-:W-:-:S04]  /*1730*/  IABS R3, R3 ;  /* 0x0000000300037213 */ /* 0x000fc80000000000 */
[----:B------:R-:W-:Y:S01]  /*1740*/  R2UR UR8, R3 ;  /* 0x00000000030872ca */ /* 0x000fe200000e0000 */
[----:B------:R-:W-:-:S04]  /*1750*/  UIADD3 UR4, UPT, UPT, URZ, -UR5, URZ ;  /* 0x80000005ff047290 */ /* 0x000fc8000fffe0ff */
[----:B------:R-:W-:Y:S02]  /*1760*/  UIMAD UR7, UR4, UR6, URZ ;  /* 0x00000006040772a4 */ /* 0x000fe4000f8e02ff */
[----:B------:R-:W1:Y:S01]  /*1770*/  I2F.RP R3, UR9 ;  /* 0x0000000900037d06 */ /* 0x000e620008209400 */
[----:B------:R-:W-:Y:S02]  /*1780*/  UMOV UR4, URZ ;  /* 0x000000ff00047c82 */ /* 0x000fe40008000000 */
[----:B------:R-:W-:Y:S02]  /*1790*/  UIMAD.WIDE.U32 UR4, UR5, UR7, UR4 ;  /* 0x00000007050472a5 */ /* 0x000fe4000f8e0004 */
[----:B------:R-:W-:-:S05]  /*17a0*/  R2UR UR7, R0 ;  /* 0x00000000000772ca */ /* 0x000fca00000e0000 */
[----:B------:R-:W-:Y:S02]  /*17b0*/  UMOV UR4, UR5 ;  /* 0x0000000500047c82 */ /* 0x000fe40008000000 */
[----:B------:R-:W-:Y:S01]  /*17c0*/  UIMAD.WIDE.U32 UR4, UR4, UR8, URZ ;  /* 0x00000008040472a5 */ /* 0x000fe2000f8e00ff */
[----:B-1----:R-:W1:Y:S06]  /*17d0*/  MUFU.RCP R0, R3 ;  /* 0x0000000300007308 */ /* 0x002e6c0000001000 */
[----:B------:R-:W-:Y:S02]  /*17e0*/  UMOV UR4, UR5 ;  /* 0x0000000500047c82 */ /* 0x000fe40008000000 */
[----:B------:R-:W-:-:S04]  /*17f0*/  UIMAD UR5, UR4, UR7, UR8 ;  /* 0x00000007040572a4 */ /* 0x000fc8000f8e0208 */
[----:B------:R-:W-:Y:S01]  /*1800*/  UISETP.GT.U32.AND UP0, UPT, UR6, UR5, UPT ;  /* 0x000000050600728c */ /* 0x000fe2000bf04070 */
[----:B-1----:R-:W-:-:S10]  /*1810*/  VIADD R0, R0, 0xffffffe ;  /* 0x0ffffffe00007836 */ /* 0x002fd40000000000 */
[----:B------:R-:W-:Y:S01]  /*1820*/  @!UP0 UIADD3 UR5, UPT, UPT, UR5, -UR6, URZ ;  /* 0x8000000605058290 */ /* 0x000fe2000fffe0ff */
[----:B------:R-:W1:Y:S01]  /*1830*/  F2I.FTZ.U32.TRUNC.NTZ R0, R0 ;  /* 0x0000000000007305 */ /* 0x000e62000021f000 */
[----:B------:R-:W-:Y:S02]  /*1840*/  @!UP0 UIADD3 UR4, UPT, UPT, UR4, 0x1, URZ ;  /* 0x0000000104048890 */ /* 0x000fe4000fffe0ff */
[----:B------:R-:W-:Y:S02]  /*1850*/  UISETP.GE.U32.AND UP1, UPT, UR5, UR6, UPT ;  /* 0x000000060500728c */ /* 0x000fe4000bf26070 */
[----:B------:R-:W-:-:S04]  /*1860*/  ULOP3.LUT UR5, UR44, UR56, URZ, 0x3c, !UPT ;  /* 0x000000382c057292 */ /* 0x000fc8000f8e3cff */
[----:B------:R-:W-:-:S05]  /*1870*/  UISETP.GE.AND UP0, UPT, UR5, URZ, UPT ;  /* 0x000000ff0500728c */ /* 0x000fca000bf06270 */
[----:B------:R-:W-:Y:S01]  /*1880*/  @UP1 UIADD3 UR4, UPT, UPT, UR4, 0x1, URZ ;  /* 0x0000000104041890 */ /* 0x000fe2000fffe0ff */
[----:B-1----:R-:W-:Y:S01]  /*1890*/  R2UR UR5, R0 ;  /* 0x00000000000572ca */ /* 0x002fe200000e0000 */
[----:B------:R-:W-:Y:S01]  /*18a0*/  UISETP.NE.AND UP1, UPT, UR56, URZ, UPT ;  /* 0x000000ff3800728c */ /* 0x000fe2000bf25270 */
[----:B--2---:R-:W-:-:S04]  /*18b0*/  IMAD.U32 R0, RZ, RZ, UR54 ;  /* 0x00000036ff007e24 */ /* 0x004fc8000f8e00ff */
[----:B------:R-:W-:Y:S01]  /*18c0*/  UMOV UR8, UR4 ;  /* 0x0000000400087c82 */ /* 0x000fe20008000000 */
[----:B------:R-:W-:Y:S01]  /*18d0*/  IABS R0, R0 ;  /* 0x0000000000007213 */ /* 0x000fe20000000000 */
[----:B------:R-:W-:-:S03]  /*18e0*/  @!UP0 UIADD3 UR8, UPT, UPT, -UR8, URZ, URZ ;  /* 0x000000ff08088290 */ /* 0x000fc6000fffe1ff */
[----:B------:R-:W-:Y:S01]  /*18f0*/  R2UR UR10, R0 ;  /* 0x00000000000a72ca */ /* 0x000fe200000e0000 */
[----:B------:R-:W-:Y:S02]  /*1900*/  @!UP1 ULOP3.LUT UR8, URZ, UR56, URZ, 0x33, !UPT ;  /* 0x00000038ff089292 */ /* 0x000fe4000f8e33ff */
[----:B------:R-:W-:-:S04]  /*1910*/  UIADD3 UR4, UPT, UPT, URZ, -UR5, URZ ;  /* 0x80000005ff047290 */ /* 0x000fc8000fffe0ff */
[----:B------:R-:W-:Y:S01]  /*1920*/  IMAD.U32 R3, RZ, RZ, UR8 ;  /* 0x00000008ff037e24 */ /* 0x000fe2000f8e00ff */
[----:B------:R-:W-:-:S03]  /*1930*/  UIMAD UR6, UR4, UR9, URZ ;  /* 0x00000009040672a4 */ /* 0x000fc6000f8e02ff */
[----:B------:R-:W-:Y:S01]  /*1940*/  UMOV UR4, URZ ;  /* 0x000000ff00047c82 */ /* 0x000fe20008000000 */
[----:B------:R-:W-:Y:S01]  /*1950*/  IABS R3, R3 ;  /* 0x0000000300037213 */ /* 0x000fe20000000000 */
[----:B------:R-:W-:Y:S01]  /*1960*/  UIMAD.WIDE.U32 UR4, UR5, UR6, UR4 ;  /* 0x00000006050472a5 */ /* 0x000fe2000f8e0004 */
[----:B------:R-:W1:Y:S02]  /*1970*/  I2F.RP R0, UR10 ;  /* 0x0000000a00007d06 */ /* 0x000e640008209400 */
[----:B------:R-:W-:Y:S01]  /*1980*/  R2UR UR7, R3 ;  /* 0x00000000030772ca */ /* 0x000fe200000e0000 */
[----:B------:R-:W-:Y:S02]  /*1990*/  IMAD.U32 R3, RZ, RZ, UR29 ;  /* 0x0000001dff037e24 */ /* 0x000fe4000f8e00ff */
[----:B------:R-:W2:Y:S01]  /*19a0*/  S2UR UR6, SR_CgaCtaId ;  /* 0x00000000000679c3 */ /* 0x000ea20000008800 */
[----:B------:R-:W-:Y:S02]  /*19b0*/  UMOV UR4, UR5 ;  /* 0x0000000500047c82 */ /* 0x000fe40008000000 */
[----:B------:R-:W-:-:S07]  /*19c0*/  SHF.L.U32 R3, R3, 0x1f, RZ ;  /* 0x0000001f03037819 */ /* 0x000fce00000006ff */
[----:B------:R-:W-:Y:S01]  /*19d0*/  UIMAD.WIDE.U32 UR4, UR4, UR7, URZ ;  /* 0x00000007040472a5 */ /* 0x000fe2000f8e00ff */
[----:B-1----:R-:W1:Y:S06]  /*19e0*/  MUFU.RCP R0, R0 ;  /* 0x0000000000007308 */ /* 0x002e6c0000001000 */
[----:B------:R-:W-:Y:S02]  /*19f0*/  UMOV UR4, UR5 ;  /* 0x0000000500047c82 */ /* 0x000fe40008000000 */
[----:B------:R-:W-:-:S04]  /*1a00*/  UIADD3 UR5, UPT, UPT, -UR4, URZ, URZ ;  /* 0x000000ff04057290 */ /* 0x000fc8000fffe1ff */
[----:B------:R-:W-:Y:S02]  /*1a10*/  UIMAD UR5, UR9, UR5, UR7 ;  /* 0x00000005090572a4 */ /* 0x000fe4000f8e0207 */
[----:B--2---:R-:W-:Y:S02]  /*1a20*/  ULEA UR30, UR6, UR30, 0x18 ;  /* 0x0000001e061e7291 */ /* 0x004fe4000f8ec0ff */
[----:B------:R-:W-:Y:S01]  /*1a30*/  UISETP.GT.U32.AND UP0, UPT, UR9, UR5, UPT ;  /* 0x000000050900728c */ /* 0x000fe2000bf04070 */
[----:B-1----:R-:W-:Y:S01]  /*1a40*/  VIADD R0, R0, 0xffffffe ;  /* 0x0ffffffe00007836 */ /* 0x002fe20000000000 */
[----:B------:R-:W-:-:S05]  /*1a50*/  ULEA UR6, UR31, UR30, 0x3 ;  /* 0x0000001e1f067291 */ /* 0x000fca000f8e18ff */
[----:B------:R-:W1:Y:S04]  /*1a60*/  F2I.FTZ.U32.TRUNC.NTZ R0, R0 ;  /* 0x0000000000007305 */ /* 0x000e68000021f000 */
[----:B------:R-:W-:Y:S01]  /*1a70*/  @!UP0 UIADD3 UR5, UPT, UPT, UR5, -UR9, URZ ;  /* 0x8000000905058290 */ /* 0x000fe2000fffe0ff */
[----:B------:R2:W3:Y:S01]  /*1a80*/  SYNCS.PHASECHK.TRANS64.TRYWAIT P0, [UR6+0x88], R3 ;  /* 0x00008803ff0075a7 */ /* 0x0004e20008001106 */
[----:B------:R-:W-:Y:S02]  /*1a90*/  @!UP0 UIADD3 UR4, UPT, UPT, UR4, 0x1, URZ ;  /* 0x0000000104048890 */ /* 0x000fe4000fffe0ff */
[----:B------:R-:W-:Y:S02]  /*1aa0*/  UISETP.GE.U32.AND UP1, UPT, UR5, UR9, UPT ;  /* 0x000000090500728c */ /* 0x000fe4000bf26070 */
[----:B------:R-:W-:Y:S01]  /*1ab0*/  ULOP3.LUT UR5, UR8, UR55, URZ, 0x3c, !UPT ;  /* 0x0000003708057292 */ /* 0x000fe2000f8e3cff */
[----:B------:R-:W-:-:S03]  /*1ac0*/  UMOV UR6, URZ ;  /* 0x000000ff00067c82 */ /* 0x000fc60008000000 */
[----:B------:R-:W-:Y:S01]  /*1ad0*/  UISETP.GE.AND UP0, UPT, UR5, URZ, UPT ;  /* 0x000000ff0500728c */ /* 0x000fe2000bf06270 */
[----:B-1----:R-:W-:-:S04]  /*1ae0*/  R2UR UR7, R0 ;  /* 0x00000000000772ca */ /* 0x002fc800000e0000 */
[----:B------:R-:W-:Y:S02]  /*1af0*/  @UP1 UIADD3 UR4, UPT, UPT, UR4, 0x1, URZ ;  /* 0x0000000104041890 */ /* 0x000fe4000fffe0ff */
[----:B------:R-:W-:-:S05]  /*1b00*/  UISETP.NE.AND UP1, UPT, UR55, URZ, UPT ;  /* 0x000000ff3700728c */ /* 0x000fca000bf25270 */
[----:B------:R-:W-:Y:S02]  /*1b10*/  UMOV UR5, UR4 ;  /* 0x0000000400057c82 */ /* 0x000fe40008000000 */
[----:B------:R-:W-:Y:S02]  /*1b20*/  @!UP0 UIADD3 UR5, UPT, UPT, -UR5, URZ, URZ ;  /* 0x000000ff05058290 */ /* 0x000fe4000fffe1ff */
[----:B------:R-:W-:Y:S02]  /*1b30*/  UIADD3 UR4, UPT, UPT, URZ, -UR7, URZ ;  /* 0x80000007ff047290 */ /* 0x000fe4000fffe0ff */
[----:B------:R-:W-:Y:S02]  /*1b40*/  @!UP1 ULOP3.LUT UR5, URZ, UR55, URZ, 0x33, !UPT ;  /* 0x00000037ff059292 */ /* 0x000fe4000f8e33ff */
[----:B------:R-:W-:-:S04]  /*1b50*/  UIMAD UR4, UR4, UR10, URZ ;  /* 0x0000000a040472a4 */ /* 0x000fc8000f8e02ff */
[----:B------:R-:W-:Y:S01]  /*1b60*/  IMAD.U32 R0, RZ, RZ, UR5 ;  /* 0x00000005ff007e24 */ /* 0x000fe2000f8e00ff */
[----:B------:R-:W-:-:S04]  /*1b70*/  UIMAD.WIDE.U32 UR6, UR7, UR4, UR6 ;  /* 0x00000004070672a5 */ /* 0x000fc8000f8e0006 */
[----:B------:R-:W-:-:S03]  /*1b80*/  IABS R0, R0 ;  /* 0x0000000000007213 */ /* 0x000fc60000000000 */
[----:B------:R-:W-:Y:S01]  /*1b90*/  UMOV UR6, UR7 ;  /* 0x0000000700067c82 */ /* 0x000fe20008000000 */
[----:B------:R-:W-:-:S13]  /*1ba0*/  R2UR UR9, R0 ;  /* 0x00000000000972ca */ /* 0x000fda00000e0000 */
[----:B------:R-:W-:-:S07]  /*1bb0*/  UIMAD.WIDE.U32 UR6, UR6, UR9, URZ ;  /* 0x00000009060672a5 */ /* 0x000fce000f8e00ff */
[----:B------:R-:W-:Y:S01]  /*1bc0*/  UMOV UR4, UR7 ;  /* 0x0000000700047c82 */ /* 0x000fe20008000000 */
[----:B------:R-:W-:Y:S02]  /*1bd0*/  UIADD3 UR7, UPT, UPT, -UR5, URZ, URZ ;  /* 0x000000ff05077290 */ /* 0x000fe4000fffe1ff */
[----:B------:R-:W-:Y:S02]  /*1be0*/  UIADD3 UR6, UPT, UPT, -UR4, URZ, URZ ;  /* 0x000000ff04067290 */ /* 0x000fe4000fffe1ff */
[----:B------:R-:W-:Y:S02]  /*1bf0*/  UIMAD UR55, UR55, UR7, UR8 ;  /* 0x00000007373772a4 */ /* 0x000fe4000f8e0208 */
[----:B------:R-:W-:-:S04]  /*1c00*/  UIMAD UR6, UR10, UR6, UR9 ;  /* 0x000000060a0672a4 */ /* 0x000fc8000f8e0209 */
[----:B------:R-:W-:-:S11]  /*1c10*/  UISETP.GT.U32.AND UP0, UPT, UR10, UR6, UPT ;  /* 0x000000060a00728c */ /* 0x000fd6000bf04070 */
[----:B------:R-:W-:Y:S02]  /*1c20*/  @!UP0 UIADD3 UR6, UPT, UPT, UR6, -UR10, URZ ;  /* 0x8000000a06068290 */ /* 0x000fe4000fffe0ff */
[----:B------:R-:W-:Y:S02]  /*1c30*/  @!UP0 UIADD3 UR4, UPT, UPT, UR4, 0x1, URZ ;  /* 0x0000000104048890 */ /* 0x000fe4000fffe0ff */
[----:B------:R-:W-:Y:S02]  /*1c40*/  UISETP.GE.U32.AND UP1, UPT, UR6, UR10, UPT ;  /* 0x0000000a0600728c */ /* 0x000fe4000bf26070 */
[----:B------:R-:W-:-:S04]  /*1c50*/  ULOP3.LUT UR6, UR5, UR54, URZ, 0x3c, !UPT ;  /* 0x0000003605067292 */ /* 0x000fc8000f8e3cff */
[----:B------:R-:W-:-:S05]  /*1c60*/  UISETP.GE.AND UP0, UPT, UR6, URZ, UPT ;  /* 0x000000ff0600728c */ /* 0x000fca000bf06270 */
[----:B------:R-:W-:Y:S02]  /*1c70*/  @UP1 UIADD3 UR4, UPT, UPT, UR4, 0x1, URZ ;  /* 0x0000000104041890 */ /* 0x000fe4000fffe0ff */
[----:B------:R-:W-:-:S05]  /*1c80*/  UISETP.NE.AND UP1, UPT, UR54, URZ, UPT ;  /* 0x000000ff3600728c */ /* 0x000fca000bf25270 */
[----:B------:R-:W-:Y:S01]  /*1c90*/  UMOV UR47, UR4 ;  /* 0x00000004002f7c82 */ /* 0x000fe20008000000 */
[----:B------:R-:W-:Y:S02]  /*1ca0*/  UIADD3 UR4, UPT, UPT, -UR8, URZ, URZ ;  /* 0x000000ff08047290 */ /* 0x000fe4000fffe1ff */
[----:B------:R-:W-:Y:S02]  /*1cb0*/  @!UP0 UIADD3 UR47, UPT, UPT, -UR47, URZ, URZ ;  /* 0x000000ff2f2f8290 */ /* 0x000fe4000fffe1ff */
[----:B------:R-:W-:Y:S02]  /*1cc0*/  UISETP.GE.U32.AND UP0, UPT, UR62, 0x7f, UPT ;  /* 0x0000007f3e00788c */ /* 0x000fe4000bf06070 */
[----:B------:R-:W-:Y:S02]  /*1cd0*/  @!UP1 ULOP3.LUT UR47, URZ, UR54, URZ, 0x33, !UPT ;  /* 0x00000036ff2f9292 */ /* 0x000fe4000f8e33ff */
[----:B------:R-:W-:Y:S02]  /*1ce0*/  UIMAD UR4, UR56, UR4, UR44 ;  /* 0x00000004380472a4 */ /* 0x000fe4000f8e022c */
[----:B------:R-:W-:-:S02]  /*1cf0*/  UIADD3 UR6, UPT, UPT, -UR47, URZ, URZ ;  /* 0x000000ff2f067290 */ /* 0x000fc4000fffe1ff */
[----:B------:R-:W-:Y:S02]  /*1d00*/  USHF.L.U32 UR10, UR4, 0x6, URZ ;  /* 0x00000006040a7899 */ /* 0x000fe400080006ff */
[----:B------:R-:W-:Y:S01]  /*1d10*/  UIMAD UR54, UR54, UR6, UR5 ;  /* 0x00000006363672a4 */ /* 0x000fe2000f8e0205 */
[----:B--23--:R-:W-:Y:S11]  /*1d20*/  BRA.U !UP0, `(.L_x_18) ;  /* 0x0000000508587547 */ /* 0x00cff6000b800000 */
[----:B------:R-:W1:Y:S01]  /*1d30*/  LDCU UR11, c[0x0][0x5c8] ;  /* 0x0000b900ff0b77ac */ /* 0x000e620008000800 */
[----:B------:R-:W1:Y:S01]  /*1d40*/  LDCU UR37, c[0x0][0x600] ;  /* 0x0000c000ff2577ac */ /* 0x000e620008000800 */
[----:B------:R-:W2:Y:S01]  /*1d50*/  LDCU.64 UR8, c[0x0][0x5c0] ;  /* 0x0000b800ff0877ac */ /* 0x000ea20008000a00 */
[----:B------:R-:W2:Y:S01]  /*1d60*/  LDCU.64 UR44, c[0x0][0x5f8] ;  /* 0x0000bf00ff2c77ac */ /* 0x000ea20008000a00 */
[----:B------:R-:W3:Y:S01]  /*1d70*/  LDCU UR24, c[0x0][0x5a8] ;  /* 0x0000b500ff1877ac */ /* 0x000ee20008000800 */
[----:B------:R-:W4:Y:S01]  /*1d80*/  LDCU UR23, c[0x0][0x59c] ;  /* 0x0000b380ff1777ac */ /* 0x000f220008000800 */
[----:B-1----:R-:W-:Y:S01]  /*1d90*/  UIMAD UR37, UR47, UR11, UR37 ;  /* 0x0000000b2f2572a4 */ /* 0x002fe2000f8e0225 */
[----:B------:R-:W1:Y:S01]  /*1da0*/  LDCU UR22, c[0x0][0x590] ;  /* 0x0000b200ff1677ac */ /* 0x000e620008000800 */
[----:B------:R-:W1:Y:S01]  /*1db0*/  LDCU UR28, c[0x0][0x594] ;  /* 0x0000b280ff1c77ac */ /* 0x000e620008000800 */
[----:B------:R-:W1:Y:S01]  /*1dc0*/  LDCU UR27, c[0x0][0x598] ;  /* 0x0000b300ff1b77ac */ /* 0x000e620008000800 */
[----:B------:R-:W1:Y:S01]  /*1dd0*/  LDCU UR26, c[0x0][0x5ac] ;  /* 0x0000b580ff1a77ac */ /* 0x000e620008000800 */
[----:B------:R-:W1:Y:S01]  /*1de0*/  LDCU UR25, c[0x0][0x5b0] ;  /* 0x0000b600ff1977ac */ /* 0x000e620008000800 */
[----:B------:R-:W1:Y:S01]  /*1df0*/  LDCU UR5, c[0x0][0x5cc] ;  /* 0x0000b980ff0577ac */ /* 0x000e620008000800 */
[----:B------:R-:W1:Y:S01]  /*1e00*/  LDCU UR4, c[0x0][0x5ec] ;  /* 0x0000bd80ff0477ac */ /* 0x000e620008000800 */
[----:B------:R-:W1:Y:S01]  /*1e10*/  LDCU.64 UR20, c[0x0][0x5a0] ;  /* 0x0000b400ff1477ac */ /* 0x000e620008000a00 */
[----:B------:R-:W1:Y:S01]  /*1e20*/  LDCU.64 UR16, c[0x0][0x5d0] ;  /* 0x0000ba00ff1077ac */ /* 0x000e620008000a00 */
[----:B------:R-:W1:Y:S01]  /*1e30*/  LDCU.64 UR6, c[0x0][0x5f0] ;  /* 0x0000be00ff0677ac */ /* 0x000e620008000a00 */
[----:B--2---:R-:W-:-:S02]  /*1e40*/  UIMAD UR44, UR55, UR8, UR44 ;  /* 0x00000008372c72a4 */ /* 0x004fc4000f8e022c */
[----:B------:R-:W-:Y:S01]  /*1e50*/  UIMAD UR38, UR54, UR9, UR45 ;  /* 0x00000009362672a4 */ /* 0x000fe2000f8e022d */
[----:B------:R-:W-:Y:S01]  /*1e60*/  UMOV UR18, URZ ;  /* 0x000000ff00127c82 */ /* 0x000fe20008000000 */
[----:B---34-:R-:W-:-:S10]  /*1e70*/  UMOV UR11, UR31 ;  /* 0x0000001f000b7c82 */ /* 0x018fd40008000000 */
.L_x_23:
[----:B---3--:R-:W-:Y:S01]  /*1e80*/  @!P2 MOV R3, 0x3000 ;  /* 0x000030000003a802 */ /* 0x008fe20000000f00 */
[----:B------:R-:W-:Y:S01]  /*1e90*/  ULEA UR41, UR11, UR30, 0x3 ;  /* 0x0000001e0b297291 */ /* 0x000fe2000f8e18ff */
[----:B----4-:R-:W-:Y:S11]  /*1ea0*/  @P0 BRA `(.L_x_19) ;  /* 0x0000000000100947 */ /* 0x010ff60003800000 */
[----:B------:R-:W-:Y:S04]  /*1eb0*/  MOV R4, UR29 ;  /* 0x0000001d00047c02 */ /* 0x000fe80008000f00 */
[----:B------:R-:W-:Y:S04]  /*1ec0*/  SHF.L.U32 R4, R4, 0x1f, RZ ;  /* 0x0000001f04047819 */ /* 0x000fe800000006ff */
[----:B------:R-:W2:Y:S02]  /*1ed0*/  SYNCS.PHASECHK.TRANS64.TRYWAIT P0, [UR41+0x88], R4 ;  /* 0x00008804ff0075a7 */ /* 0x000ea40008001129 */
[----:B--2---:R-:W-:Y:S05]  /*1ee0*/  @!P0 BRA `(.L_x_20) ;  /* 0x0000006800888947 */ /* 0x004fea0003800000 */
.L_x_19:
[----:B------:R3:W-:Y:S01]  /*1ef0*/  @!P2 SYNCS.ARRIVE.TRANS64 RZ, [UR41], R3 ;  /* 0x00000003ffffa9a7 */ /* 0x0007e20008000029 */
[----:B------:R-:W-:Y:S04]  /*1f00*/  BSSY.RECONVERGENT B0, `(.L_x_21) ;  /* 0x0000003000007945 */ /* 0x000fe80003800200 */
[----:B------:R-:W-:Y:S05]  /*1f10*/  @P3 BRA `(.L_x_22) ;  /* 0x0000000000043947 */ /* 0x000fea0003800000 */
[----:B-1----:R-:W-:Y:S05]  /*1f20*/  BPT.TRAP 0x1 ;  /* 0x000000040000795c */ /* 0x002fea0000300000 */
.L_x_22:
[----:B-1----:R-:W-:Y:S05]  /*1f30*/  BSYNC.RECONVERGENT B0 ;  /* 0x0000000000007941 */ /* 0x002fea0003800200 */
.L_x_21:
[----:B------:R-:W-:Y:S02]  /*1f40*/  UIADD3 UR8, UPT, UPT, UR11, 0x1, URZ ;  /* 0x000000010b087890 */ /* 0x000fe4000fffe0ff */
[----:B------:R-:W-:Y:S02]  /*1f50*/  USHF.L.U32 UR43, UR18, 0x6, URZ ;  /* 0x00000006122b7899 */ /* 0x000fe400080006ff */
[----:B------:R-:W-:Y:S02]  /*1f60*/  UISETP.NE.AND UP0, UPT, UR8, 0x11, UPT ;  /* 0x000000110800788c */ /* 0x000fe4000bf05270 */
[----:B------:R-:W-:Y:S02]  /*1f70*/  ULEA UR19, UR11, UR30, 0xd ;  /* 0x0000001e0b137291 */ /* 0x000fe4000f8e68ff */
[----:B------:R-:W-:Y:S02]  /*1f80*/  USEL UR9, URZ, 0x1, UP0 ;  /* 0x00000001ff097887 */ /* 0x000fe40008000000 */
[----:B------:R-:W-:Y:S02]  /*1f90*/  USEL UR31, UR8, URZ, UP0 ;  /* 0x000000ff081f7287 */ /* 0x000fe40008000000 */
[----:B------:R-:W-:Y:S02]  /*1fa0*/  ULOP3.LUT UR29, UR29, UR9, URZ, 0x3c, !UPT ;  /* 0x000000091d1d7292 */ /* 0x000fe4000f8e3cff */
[----:B------:R-:W-:Y:S02]  /*1fb0*/  ULEA UR8, UR31, UR30, 0x3 ;  /* 0x0000001e1f087291 */ /* 0x000fe4000f8e18ff */
[----:B------:R-:W-:Y:S02]  /*1fc0*/  UISETP.NE.AND UP0, UPT, UR22, 0x1, UPT ;  /* 0x000000011600788c */ /* 0x000fe4000bf05270 */
[----:B------:R-:W-:Y:S01]  /*1fd0*/  UISETP.NE.AND UP2, UPT, UR24, 0x1, UPT ;  /* 0x000000011800788c */ /* 0x000fe2000bf45270 */
[----:B--2---:R-:W-:Y:S01]  /*1fe0*/  MOV R0, UR29 ;  /* 0x0000001d00007c02 */ /* 0x004fe20008000f00 */
[----:B------:R-:W-:Y:S02]  /*1ff0*/  UIADD3 UR34, UP1, UPT, UR48, 0x80, URZ ;  /* 0x0000008030227890 */ /* 0x000fe4000ff3e0ff */
[----:B------:R-:W-:Y:S01]  /*2000*/  UIADD3 UR40, UPT, UPT, UR19, 0x4400, URZ ;  /* 0x0000440013287890 */ /* 0x000fe2000fffe0ff */
[----:B------:R-:W-:Y:S01]  /*2010*/  SHF.L.U32 R0, R0, 0x1f, RZ ;  /* 0x0000001f00007819 */ /* 0x000fe200000006ff */
[----:B------:R-:W-:Y:S02]  /*2020*/  UIADD3.X UR35, UPT, UPT, URZ, UR49, URZ, UP1, !UPT ;  /* 0x00000031ff237290 */ /* 0x000fe40008ffe4ff */
[----:B------:R-:W-:Y:S01]  /*2030*/  UIADD3 UR18, UPT, UPT, UR18, 0x1, URZ ;  /* 0x0000000112127890 */ /* 0x000fe2000fffe0ff */
[----:B------:R2:W4:Y:S01]  /*2040*/  SYNCS.PHASECHK.TRANS64.TRYWAIT P0, [UR8+0x88], R0 ;  /* 0x00008800ff0075a7 */ /* 0x0005220008001108 */
[----:B------:R-:W-:Y:S02]  /*2050*/  UIMAD.WIDE.U32 UR8, UR43, UR28, URZ ;  /* 0x0000001c2b0872a5 */ /* 0x000fe4000f8e00ff */
[----:B------:R-:W-:Y:S02]  /*2060*/  ULEA UR8, UR38, UR44, 0x5 ;  /* 0x0000002c26087291 */ /* 0x000fe4000f8e28ff */
[----:B------:R-:W-:Y:S02]  /*2070*/  USHF.R.U32.HI UR9, URZ, UR27, UR9 ;  /* 0x0000001bff097299 */ /* 0x000fe40008011609 */
[----:B------:R-:W-:Y:S02]  /*2080*/  ULEA UR36, UR37, UR8, 0xa ;  /* 0x0000000825247291 */ /* 0x000fe4000f8e50ff */
[----:B------:R-:W-:Y:S02]  /*2090*/  USEL UR9, UR43, UR9, !UP0 ;  /* 0x000000092b097287 */ /* 0x000fe4000c000000 */
[----:B------:R-:W-:Y:S02]  /*20a0*/  UISETP.NE.AND UP0, UPT, UR23, 0x1, UPT ;  /* 0x000000011700788c */ /* 0x000fe4000bf05270 */
[----:B------:R-:W-:Y:S02]  /*20b0*/  UIMAD.WIDE.U32 UR12, UR9, UR20, URZ ;  /* 0x00000014090c72a5 */ /* 0x000fe4000f8e00ff */
[----:B------:R-:W-:Y:S02]  /*20c0*/  ULEA UR12, UR11, UR30, 0xc ;  /* 0x0000001e0b0c7291 */ /* 0x000fe4000f8e60ff */
[----:B------:R-:W-:Y:S02]  /*20d0*/  USHF.R.U32.HI UR13, URZ, UR21, UR13 ;  /* 0x00000015ff0d7299 */ /* 0x000fe4000801160d */
[----:B------:R-:W-:Y:S02]  /*20e0*/  UIADD3 UR8, UPT, UPT, UR12, 0x26400, URZ ;  /* 0x000264000c087890 */ /* 0x000fe4000fffe0ff */
[----:B------:R-:W-:Y:S02]  /*20f0*/  USEL UR13, UR9, UR13, !UP0 ;  /* 0x0000000d090d7287 */ /* 0x000fe4000c000000 */
[----:B------:R-:W-:Y:S02]  /*2100*/  UIADD3 UR12, UPT, UPT, -UR9, URZ, URZ ;  /* 0x000000ff090c7290 */ /* 0x000fe4000fffe1ff */
[----:B------:R-:W-:Y:S02]  /*2110*/  UIMAD.WIDE.U32 UR14, UR13, UR26, URZ ;  /* 0x0000001a0d0e72a5 */ /* 0x000fe4000f8e00ff */
[----:B------:R-:W-:Y:S02]  /*2120*/  UIMAD UR12, UR22, UR12, UR43 ;  /* 0x0000000c160c72a4 */ /* 0x000fe4000f8e022b */
[----:B------:R-:W-:Y:S01]  /*2130*/  UIADD3 UR32, UP0, UPT, UR48, 0x180, URZ ;  /* 0x0000018030207890 */ /* 0x000fe2000ff1e0ff */
[----:B------:R-:W-:Y:S01]  /*2140*/  UMOV UR50, 0x0 ;  /* 0x0000000000327882 */ /* 0x000fe20000000000 */
[----:B------:R-:W-:Y:S02]  /*2150*/  UMOV UR51, 0x10000000 ;  /* 0x1000000000337882 */ /* 0x000fe40000000000 */
[----:B------:R-:W-:Y:S01]  /*2160*/  UIADD3.X UR33, UPT, UPT, URZ, UR49, URZ, UP0, !UPT ;  /* 0x00000031ff217290 */ /* 0x000fe200087fe4ff */
[----:B------:R-:W-:Y:S01]  /*2170*/  UTMALDG.2D [UR40], [UR34], desc[UR50] ;  /* 0x00003228220075b4 */ /* 0x000fe20008009000 */
[----:B------:R-:W-:Y:S01]  /*2180*/  UISETP.NE.AND UP0, UPT, UR18, UR46, UPT ;  /* 0x0000002e1200728c */ /* 0x000fe2000bf05270 */
[----:B------:R-:W-:Y:S01]  /*2190*/  UMOV UR14, UR15 ;  /* 0x0000000f000e7c82 */ /* 0x000fe20008000000 */
[----:B------:R-:W-:Y:S01]  /*21a0*/  UMOV UR19, UR46 ;  /* 0x0000002e00137c82 */ /* 0x000fe20008000000 */
[----:B------:R-:W-:Y:S04]  /*21b0*/  USHF.R.U32.HI UR11, URZ, UR25, UR14 ;  /* 0x00000019ff0b7299 */ /* 0x000fe8000801160e */
[----:B------:R-:W-:Y:S02]  /*21c0*/  USEL UR14, UR13, UR11, !UP2 ;  /* 0x0000000b0d0e7287 */ /* 0x000fe4000d000000 */
[----:B------:R-:W-:Y:S02]  /*21d0*/  UIADD3 UR11, UPT, UPT, -UR13, URZ, URZ ;  /* 0x000000ff0d0b7290 */ /* 0x000fe4000fffe1ff */
[----:B------:R-:W-:Y:S02]  /*21e0*/  UIADD3 UR15, UPT, UPT, -UR14, URZ, URZ ;  /* 0x000000ff0e0f7290 */ /* 0x000fe4000fffe1ff */
[----:B------:R-:W-:Y:S02]  /*21f0*/  UIMAD UR9, UR23, UR11, UR9 ;  /* 0x0000000b170972a4 */ /* 0x000fe4000f8e0209 */
[----:B------:R-:W-:Y:S02]  /*2200*/  UIMAD UR13, UR24, UR15, UR13 ;  /* 0x0000000f180d72a4 */ /* 0x000fe4000f8e020d */
[----:B------:R-:W-:Y:S02]  /*2210*/  UIMAD UR11, UR12, UR5, UR4 ;  /* 0x000000050c0b72a4 */ /* 0x000fe4000f8e0204 */
[----:B------:R-:W-:Y:S02]  /*2220*/  UIMAD UR12, UR9, UR16, UR6 ;  /* 0x00000010090c72a4 */ /* 0x000fe4000f8e0206 */
[----:B------:R-:W-:Y:S02]  /*2230*/  UIMAD UR13, UR13, UR17, UR7 ;  /* 0x000000110d0d72a4 */ /* 0x000fe4000f8e0207 */
[----:B------:R-:W-:Y:S01]  /*2240*/  UPRMT UR15, UR36, 0x5410, URZ ;  /* 0x00005410240f7896 */ /* 0x000fe200080000ff */
[----:B------:R-:W-:Y:S08]  /*2250*/  UMOV UR9, UR41 ;  /* 0x0000002900097c82 */ /* 0x000ff00008000000 */
[----:B------:R1:W-:Y:S02]  /*2260*/  UTMALDG.5D.IM2COL [UR8], [UR32], UR15 ;  /* 0x00000008200073b4 */ /* 0x0003e4000806000f */
[----:B-1----:R-:W-:Y:S01]  /*2270*/  UMOV UR11, UR31 ;  /* 0x0000001f000b7c82 */ /* 0x002fe20008000000 */
[----:B--2---:R-:W-:Y:S05]  /*2280*/  BRA.U UP0, `(.L_x_23) ;  /* 0xfffffff900fc7547 */ /* 0x004fea000b83ffff */
.L_x_18:
[----:B------:R-:W-:Y:S01]  /*2290*/  ULEA UR4, UR31, UR30, 0x3 ;  /* 0x0000001e1f047291 */ /* 0x000fe2000f8e18ff */
[----:B------:R-:W-:Y:S01]  /*22a0*/  MOV R0, UR29 ;  /* 0x0000001d00007c02 */ /* 0x000fe20008000f00 */
[----:B------:R-:W-:Y:S01]  /*22b0*/  @!P1 SYNCS.ARRIVE.TRANS64.A1T0 RZ, [UR30+0x128], RZ ;  /* 0x000128ffffff99a7 */ /* 0x000fe2000810001e */
[----:B------:R-:W-:Y:S02]  /*22c0*/  UISETP.GT.AND UP0, UPT, UR60, UR59, UPT ;  /* 0x0000003b3c00728c */ /* 0x000fe4000bf04270 */
[----:B------:R-:W-:-:S04]  /*22d0*/  SHF.L.U32 R0, R0, 0x1f, RZ ;  /* 0x0000001f00007819 */ /* 0x000fc800000006ff */
[----:B----4-:R1:W2:Y:S03]  /*22e0*/  SYNCS.PHASECHK.TRANS64.TRYWAIT P0, [UR4+0x88], R0 ;  /* 0x00008800ff0075a7 */ /* 0x0102a60008001104 */
[----:B------:R-:W-:Y:S05]  /*22f0*/  BRA.U !UP0, `(.L_x_24) ;  /* 0x0000000508587547 */ /* 0x000fea000b800000 */
[----:B------:R-:W4:Y:S01]  /*2300*/  LDCU UR11, c[0x0][0x5c8] ;  /* 0x0000b900ff0b77ac */ /* 0x000f220008000800 */
[----:B------:R-:W3:Y:S01]  /*2310*/  LDCU.64 UR8, c[0x0][0x5c0] ;  /* 0x0000b800ff0877ac */ /* 0x000ee20008000a00 */
[----:B------:R-:W3:Y:S01]  /*2320*/  LDCU.64 UR44, c[0x0][0x5f8] ;  /* 0x0000bf00ff2c77ac */ /* 0x000ee20008000a00 */
[----:B------:R-:W4:Y:S01]  /*2330*/  LDCU UR38, c[0x0][0x600] ;  /* 0x0000c000ff2677ac */ /* 0x000f220008000800 */
[----:B------:R-:W1:Y:S01]  /*2340*/  LDCU UR23, c[0x0][0x5a8] ;  /* 0x0000b500ff1777ac */ /* 0x000e620008000800 */
[----:B------:R-:W1:Y:S01]  /*2350*/  LDCU UR22, c[0x0][0x59c] ;  /* 0x0000b380ff1677ac */ /* 0x000e620008000800 */
[----:B------:R-:W1:Y:S01]  /*2360*/  LDCU UR18, c[0x0][0x590] ;  /* 0x0000b200ff1277ac */ /* 0x000e620008000800 */
[----:B---3--:R-:W-:Y:S02]  /*2370*/  UIMAD UR43, UR54, UR9, UR45 ;  /* 0x00000009362b72a4 */ /* 0x008fe4000f8e022d */
[----:B----4-:R-:W-:Y:S01]  /*2380*/  UIMAD UR38, UR47, UR11, UR38 ;  /* 0x0000000b2f2672a4 */ /* 0x010fe2000f8e0226 */
[----:B------:R-:W3:Y:S01]  /*2390*/  LDCU UR27, c[0x0][0x594] ;  /* 0x0000b280ff1b77ac */ /* 0x000ee20008000800 */
[----:B------:R-:W4:Y:S01]  /*23a0*/  LDCU UR26, c[0x0][0x598] ;  /* 0x0000b300ff1a77ac */ /* 0x000f220008000800 */
[----:B------:R-:W1:Y:S01]  /*23b0*/  LDCU UR25, c[0x0][0x5ac] ;  /* 0x0000b580ff1977ac */ /* 0x000e620008000800 */
[----:B------:R-:W1:Y:S01]  /*23c0*/  LDCU UR24, c[0x0][0x5b0] ;  /* 0x0000b600ff1877ac */ /* 0x000e620008000800 */
[----:B------:R-:W1:Y:S01]  /*23d0*/  LDCU UR5, c[0x0][0x5cc] ;  /* 0x0000b980ff0577ac */ /* 0x000e620008000800 */
[----:B------:R-:W1:Y:S01]  /*23e0*/  LDCU UR4, c[0x0][0x5ec] ;  /* 0x0000bd80ff0477ac */ /* 0x000e620008000800 */
[----:B------:R-:W1:Y:S01]  /*23f0*/  LDCU.64 UR20, c[0x0][0x5a0] ;  /* 0x0000b400ff1477ac */ /* 0x000e620008000a00 */
[----:B------:R-:W1:Y:S01]  /*2400*/  LDCU.64 UR16, c[0x0][0x5d0] ;  /* 0x0000ba00ff1077ac */ /* 0x000e620008000a00 */
[----:B------:R-:W1:Y:S01]  /*2410*/  LDCU.64 UR6, c[0x0][0x5f0] ;  /* 0x0000be00ff0677ac */ /* 0x000e620008000a00 */
[----:B------:R-:W-:-:S02]  /*2420*/  UIMAD UR44, UR55, UR8, UR44 ;  /* 0x00000008372c72a4 */ /* 0x000fc4000f8e022c */
[----:B------:R-:W-:Y:S01]  /*2430*/  UIADD3 UR45, UPT, UPT, UR61, UR19, URZ ;  /* 0x000000133d2d7290 */ /* 0x000fe2000fffe0ff */
[----:B------:R-:W-:-:S11]  /*2440*/  UMOV UR11, UR31 ;  /* 0x0000001f000b7c82 */ /* 0x000fd60008000000 */
.L_x_29:
[----:B--2---:R-:W-:Y:S01]  /*2450*/  @!P2 MOV R3, 0x3000 ;  /* 0x000030000003a802 */ /* 0x004fe20000000f00 */
[----:B------:R-:W-:Y:S01]  /*2460*/  ULEA UR33, UR11, UR30, 0x3 ;  /* 0x0000001e0b217291 */ /* 0x000fe2000f8e18ff */
[----:B--23--:R-:W-:Y:S11]  /*2470*/  @P0 BRA `(.L_x_25) ;  /* 0x0000000000100947 */ /* 0x00cff60003800000 */
[----:B------:R-:W-:Y:S04]  /*2480*/  MOV R4, UR29 ;  /* 0x0000001d00047c02 */ /* 0x000fe80008000f00 */
[----:B------:R-:W-:Y:S04]  /*2490*/  SHF.L.U32 R4, R4, 0x1f, RZ ;  /* 0x0000001f04047819 */ /* 0x000fe800000006ff */
[----:B------:R-:W2:Y:S02]  /*24a0*/  SYNCS.PHASECHK.TRANS64.TRYWAIT P0, [UR33+0x88], R4 ;  /* 0x00008804ff0075a7 */ /* 0x000ea40008001121 */
[----:B--2---:R-:W-:Y:S05]  /*24b0*/  @!P0 BRA `(.L_x_26) ;  /* 0x00000064002c8947 */ /* 0x004fea0003800000 */
.L_x_25:
[----:B------:R2:W-:Y:S01]  /*24c0*/  @!P2 SYNCS.ARRIVE.TRANS64 RZ, [UR33], R3 ;  /* 0x00000003ffffa9a7 */ /* 0x0005e20008000021 */
[----:B------:R-:W-:Y:S04]  /*24d0*/  BSSY.RECONVERGENT B0, `(.L_x_27) ;  /* 0x0000003000007945 */ /* 0x000fe80003800200 */
[----:B------:R-:W-:Y:S05]  /*24e0*/  @P3 BRA `(.L_x_28) ;  /* 0x0000000000043947 */ /* 0x000fea0003800000 */
[----:B-1-34-:R-:W-:Y:S05]  /*24f0*/  BPT.TRAP 0x1 ;  /* 0x000000040000795c */ /* 0x01afea0000300000 */
.L_x_28:
[----:B-1-34-:R-:W-:Y:S05]  /*2500*/  BSYNC.RECONVERGENT B0 ;  /* 0x0000000000007941 */ /* 0x01afea0003800200 */
.L_x_27:
        /* <DEDUP_REMOVED lines=10> */
[----:B------:R-:W-:Y:S01]  /*25b0*/  MOV R0, UR29 ;  /* 0x0000001d00007c02 */ /* 0x000fe20008000f00 */
[----:B------:R-:W-:Y:S02]  /*25c0*/  UIADD3 UR40, UP1, UPT, UR48, 0x80, URZ ;  /* 0x0000008030287890 */ /* 0x000fe4000ff3e0ff */
[----:B------:R-:W-:Y:S01]  /*25d0*/  ULEA UR28, UR43, UR44, 0x5 ;  /* 0x0000002c2b1c7291 */ /* 0x000fe2000f8e28ff */
[----:B------:R-:W-:Y:S01]  /*25e0*/  SHF.L.U32 R0, R0, 0x1f, RZ ;  /* 0x0000001f00007819 */ /* 0x000fe200000006ff */
[----:B------:R-:W-:Y:S02]  /*25f0*/  UIADD3.X UR41, UPT, UPT, URZ, UR49, URZ, UP1, !UPT ;  /* 0x00000031ff297290 */ /* 0x000fe40008ffe4ff */
[----:B------:R-:W-:Y:S01]  /*2600*/  UIADD3 UR32, UPT, UPT, UR32, 0x4400, URZ ;  /* 0x0000440020207890 */ /* 0x000fe2000fffe0ff */
[----:B------:R1:W3:Y:S01]  /*2610*/  SYNCS.PHASECHK.TRANS64.TRYWAIT P0, [UR8+0x88], R0 ;  /* 0x00008800ff0075a7 */ /* 0x0002e20008001108 */
[----:B------:R-:W-:Y:S02]  /*2620*/  UIMAD.WIDE.U32 UR8, UR35, UR27, URZ ;  /* 0x0000001b230872a5 */ /* 0x000fe4000f8e00ff */
[----:B------:R-:W-:Y:S02]  /*2630*/  ULEA UR28, UR38, UR28, 0xa ;  /* 0x0000001c261c7291 */ /* 0x000fe4000f8e50ff */
[----:B------:R-:W-:Y:S02]  /*2640*/  USHF.R.U32.HI UR9, URZ, UR26, UR9 ;  /* 0x0000001aff097299 */ /* 0x000fe40008011609 */
[----:B------:R-:W-:Y:S02]  /*2650*/  UIADD3 UR19, UPT, UPT, UR19, 0x1, URZ ;  /* 0x0000000113137890 */ /* 0x000fe4000fffe0ff */
[----:B------:R-:W-:Y:S02]  /*2660*/  USEL UR9, UR35, UR9, !UP0 ;  /* 0x0000000923097287 */ /* 0x000fe4000c000000 */
[----:B------:R-:W-:Y:S02]  /*2670*/  UISETP.NE.AND UP0, UPT, UR22, 0x1, UPT ;  /* 0x000000011600788c */ /* 0x000fe4000bf05270 */
[----:B------:R-:W-:Y:S02]  /*2680*/  UIMAD.WIDE.U32 UR12, UR9, UR20, URZ ;  /* 0x00000014090c72a5 */ /* 0x000fe4000f8e00ff */
[----:B------:R-:W-:Y:S02]  /*2690*/  ULEA UR12, UR11, UR30, 0xc ;  /* 0x0000001e0b0c7291 */ /* 0x000fe4000f8e60ff */
[----:B------:R-:W-:Y:S01]  /*26a0*/  USHF.R.U32.HI UR13, URZ, UR21, UR13 ;  /* 0x00000015ff0d7299 */ /* 0x000fe2000801160d */
[----:B------:R-:W-:Y:S01]  /*26b0*/  UMOV UR50, 0x0 ;  /* 0x0000000000327882 */ /* 0x000fe20000000000 */
[----:B------:R-:W-:Y:S02]  /*26c0*/  UMOV UR51, 0x10000000 ;  /* 0x1000000000337882 */ /* 0x000fe40000000000 */
[----:B------:R-:W-:Y:S02]  /*26d0*/  USEL UR13, UR9, UR13, !UP0 ;  /* 0x0000000d090d7287 */ /* 0x000fe4000c000000 */
[----:B------:R-:W-:Y:S02]  /*26e0*/  UIADD3 UR36, UP0, UPT, UR48, 0x180, URZ ;  /* 0x0000018030247890 */ /* 0x000fe4000ff1e0ff */
[----:B------:R-:W-:Y:S02]  /*26f0*/  UIMAD.WIDE.U32 UR14, UR13, UR25, URZ ;  /* 0x000000190d0e72a5 */ /* 0x000fe4000f8e00ff */
[----:B------:R-:W-:Y:S02]  /*2700*/  UIADD3.X UR37, UPT, UPT, URZ, UR49, URZ, UP0, !UPT ;  /* 0x00000031ff257290 */ /* 0x000fe400087fe4ff */
[----:B------:R-:W-:Y:S01]  /*2710*/  UISETP.NE.AND UP0, UPT, UR19, UR45, UPT ;  /* 0x0000002d1300728c */ /* 0x000fe2000bf05270 */
[----:B------:R-:W-:Y:S02]  /*2720*/  UMOV UR34, UR42 ;  /* 0x0000002a00227c82 */ /* 0x000fe40008000000 */
[----:B------:R-:W-:Y:S01]  /*2730*/  UMOV UR8, UR15 ;  /* 0x0000000f00087c82 */ /* 0x000fe20008000000 */
[----:B------:R-:W-:Y:S01]  /*2740*/  UTMALDG.2D [UR32], [UR40], desc[UR50] ;  /* 0x00003220280075b4 */ /* 0x000fe20008009000 */
[----:B------:R-:W-:Y:S02]  /*2750*/  USHF.R.U32.HI UR11, URZ, UR24, UR8 ;  /* 0x00000018ff0b7299 */ /* 0x000fe40008011608 */
[----:B------:R-:W-:Y:S02]  /*2760*/  UIADD3 UR8, UPT, UPT, UR12, 0x26400, URZ ;  /* 0x000264000c087890 */ /* 0x000fe4000fffe0ff */
[----:B------:R-:W-:Y:S02]  /*2770*/  USEL UR14, UR13, UR11, !UP2 ;  /* 0x0000000b0d0e7287 */ /* 0x000fe4000d000000 */
[----:B------:R-:W-:Y:S02]  /*2780*/  UIADD3 UR12, UPT, UPT, -UR9, URZ, URZ ;  /* 0x000000ff090c7290 */ /* 0x000fe4000fffe1ff */
[----:B------:R-:W-:Y:S02]  /*2790*/  UIADD3 UR11, UPT, UPT, -UR13, URZ, URZ ;  /* 0x000000ff0d0b7290 */ /* 0x000fe4000fffe1ff */
[----:B------:R-:W-:Y:S02]  /*27a0*/  UIADD3 UR15, UPT, UPT, -UR14, URZ, URZ ;  /* 0x000000ff0e0f7290 */ /* 0x000fe4000fffe1ff */
[----:B------:R-:W-:Y:S02]  /*27b0*/  UIMAD UR12, UR18, UR12, UR35 ;  /* 0x0000000c120c72a4 */ /* 0x000fe4000f8e0223 */
        /* <DEDUP_REMOVED lines=8> */
[----:B----4-:R-:W-:Y:S01]  /*2840*/  UMOV UR11, UR31 ;  /* 0x0000001f000b7c82 */ /* 0x010fe20008000000 */
[----:B-1----:R-:W-:Y:S05]  /*2850*/  BRA.U UP0, `(.L_x_29) ;  /* 0xfffffff900fc7547 */ /* 0x002fea000b83ffff */
.L_x_24:
[----:B--23--:R-:W-:Y:S01]  /*2860*/  SHF.L.U32 R3, R2, 0x1f, RZ ;  /* 0x0000001f02037819 */ /* 0x00cfe200000006ff */
[----:B------:R-:W-:-:S03]  /*2870*/  NOP ;  /* 0x0000000000007918 */ /* 0x000fc60000000000 */
[----:B------:R-:W2:Y:S02]  /*2880*/  SYNCS.PHASECHK.TRANS64.TRYWAIT P0, [UR30+0x130], R3 ;  /* 0x00013003ff0075a7 */ /* 0x000ea4000800111e */
[----:B--2---:R-:W-:Y:S05]  /*2890*/  @!P0 BRA `(.L_x_30) ;  /* 0x00000060004c8947 */ /* 0x004fea0003800000 */
.L_x_106:
[----:B------:R-:W2:Y:S01]  /*28a0*/  LDS.128 R4, [UR30+0x170] ;  /* 0x0001701eff047984 */ /* 0x000ea20008000c00 */
[----:B------:R-:W-:Y:S02]  /*28b0*/  UIADD3 UR4, UPT, UPT, UR30, 0x138, URZ ;  /* 0x000001381e047890 */ /* 0x000fe4000fffe0ff */
[----:B------:R-:W-:Y:S01]  /*28c0*/  UISETP.GE.AND UP0, UPT, UR39, 0x1, UPT ;  /* 0x000000012700788c */ /* 0x000fe2000bf06270 */
[----:B------:R-:W-:Y:S01]  /*28d0*/  @!PT LDS RZ, [RZ] ;  /* 0x00000000fffff984 */ /* 0x000fe20000000800 */
[----:B------:R-:W-:Y:S01]  /*28e0*/  @!PT LDS RZ, [RZ] ;  /* 0x00000000fffff984 */ /* 0x000fe20000000800 */
[----:B------:R-:W-:Y:S01]  /*28f0*/  @!PT LDS RZ, [RZ] ;  /* 0x00000000fffff984 */ /* 0x000fe20000000800 */
[----:B------:R-:W-:Y:S01]  /*2900*/  @!PT LDS RZ, [RZ] ;  /* 0x00000000fffff984 */ /* 0x000fe20000000800 */
[----:B------:R3:W-:Y:S06]  /*2910*/  MEMBAR.ALL.CTA ;  /* 0x0000000000007992 */ /* 0x0007ec0000008000 */
[----:B---3--:R-:W3:Y:S01]  /*2920*/  FENCE.VIEW.ASYNC.S ;  /* 0x00000000000073c6 */ /* 0x008ee20000000000 */
[----:B------:R-:W-:-:S09]  /*2930*/  UPRMT UR4, URZ, 0x654, UR4 ;  /* 0x00000654ff047896 */ /* 0x000fd20008000004 */
[----:B---3--:R-:W-:Y:S01]  /*2940*/  SYNCS.ARRIVE.TRANS64.RED.A1T0 RZ, [UR4], RZ ;  /* 0x000000ffffff79a7 */ /* 0x008fe20008100404 */
[----:B--2---:R-:W-:-:S13]  /*2950*/  LOP3.LUT P0, RZ, R6, 0x1, RZ, 0xc0, !PT ;  /* 0x0000000106ff7812 */ /* 0x004fda000780c0ff */
[----:B------:R-:W-:Y:S01]  /*2960*/  VOTEU.ANY UP1, P0 ;  /* 0x0000000000ff7886 */ /* 0x000fe20000020100 */
[----:B------:R-:W-:-:S13]  /*2970*/  PLOP3.LUT P0, PT, PT, PT, UP1, 0x80, 0x8 ;  /* 0x000000000008781c */ /* 0x000fda0003f0f018 */
[----:B-1----:R-:W-:Y:S02]  /*2980*/  @P0 MOV R0, R4 ;  /* 0x0000000400000202 */ /* 0x002fe40000000f00 */
[----:B------:R-:W-:Y:S02]  /*2990*/  @P0 LOP3.LUT R4, R5, 0xffff, RZ, 0xc0, !PT ;  /* 0x0000ffff05040812 */ /* 0x000fe400078ec0ff */
[----:B------:R-:W-:Y:S02]  /*29a0*/  @P0 R2UR UR6, R0 ;  /* 0x00000000000602ca */ /* 0x000fe400000e0000 */
[----:B------:R-:W-:-:S11]  /*29b0*/  @P0 R2UR UR5, R4 ;  /* 0x00000000040502ca */ /* 0x000fd600000e0000 */
[----:B------:R-:W-:Y:S02]  /*29c0*/  @UP1 UMOV UR53, UR6 ;  /* 0x0000000600351c82 */ /* 0x000fe40008000000 */
[----:B------:R-:W-:Y:S01]  /*29d0*/  @UP1 UMOV UR52, UR5 ;  /* 0x0000000500341c82 */ /* 0x000fe20008000000 */
[----:B------:R-:W-:Y:S05]  /*29e0*/  BRA.U !UP0, `(.L_x_31) ;  /* 0x0000000108d47547 */ /* 0x000fea000b800000 */
[----:B------:R-:W1:Y:S01]  /*29f0*/  LDCU.128 UR16, c[0x0][0xc10] ;  /* 0x00018200ff1077ac */ /* 0x000e620008000c00 */
[----:B------:R-:W2:Y:S01]  /*2a00*/  LDCU UR20, c[0x0][0xc20] ;  /* 0x00018400ff1477ac */ /* 0x000ea20008000800 */
[----:B------:R-:W3:Y:S01]  /*2a10*/  LDCU UR13, c[0x0][0xc0c] ;  /* 0x00018180ff0d77ac */ /* 0x000ee20008000800 */
[----:B------:R-:W4:Y:S01]  /*2a20*/  LDCU.64 UR14, c[0x0][0xc28] ;  /* 0x00018500ff0e77ac */ /* 0x000f220008000a00 */
[----:B------:R-:W-:Y:S02]  /*2a30*/  UISETP.NE.AND UP3, UPT, UR39, 0x1, UPT ;  /* 0x000000012700788c */ /* 0x000fe4000bf65270 */
[----:B-1----:R-:W-:Y:S02]  /*2a40*/  UIMAD.WIDE.U32 UR4, UR57, UR19, URZ ;  /* 0x00000013390472a5 */ /* 0x002fe4000f8e00ff */
[----:B------:R-:W-:Y:S02]  /*2a50*/  UIMAD.WIDE.U32 UR6, UR58, UR16, URZ ;  /* 0x000000103a0672a5 */ /* 0x000fe4000f8e00ff */
[----:B------:R-:W-:-:S02]  /*2a60*/  UISETP.NE.AND UP0, UPT, UR18, 0x1, UPT ;  /* 0x000000011200788c */ /* 0x000fc4000bf05270 */
[----:B------:R-:W-:Y:S01]  /*2a70*/  UIMAD.WIDE.U32 UR10, UR52, UR19, URZ ;  /* 0x00000013340a72a5 */ /* 0x000fe2000f8e00ff */
[----:B------:R-:W-:Y:S01]  /*2a80*/  UMOV UR4, UR5 ;  /* 0x0000000500047c82 */ /* 0x000fe20008000000 */
[----:B---3--:R-:W-:Y:S02]  /*2a90*/  UISETP.NE.AND UP2, UPT, UR13, 0x1, UPT ;  /* 0x000000010d00788c */ /* 0x008fe4000bf45270 */
[----:B--2---:R-:W-:Y:S02]  /*2aa0*/  USHF.R.U32.HI UR5, URZ, UR20, UR4 ;  /* 0x00000014ff057299 */ /* 0x004fe40008011604 */
[----:B------:R-:W-:Y:S01]  /*2ab0*/  UIMAD.WIDE.U32 UR8, UR53, UR16, URZ ;  /* 0x00000010350872a5 */ /* 0x000fe2000f8e00ff */
[----:B------:R-:W-:Y:S01]  /*2ac0*/  UMOV UR4, UR7 ;  /* 0x0000000700047c82 */ /* 0x000fe20008000000 */
[----:B------:R-:W-:Y:S02]  /*2ad0*/  USEL UR5, UR57, UR5, !UP0 ;  /* 0x0000000539057287 */ /* 0x000fe4000c000000 */
[----:B------:R-:W-:-:S02]  /*2ae0*/  USHF.R.U32.HI UR4, URZ, UR17, UR4 ;  /* 0x00000011ff047299 */ /* 0x000fc40008011604 */
[----:B----4-:R-:W-:Y:S02]  /*2af0*/  UIMAD.WIDE.U32 UR6, UR5, UR14, URZ ;  /* 0x0000000e050672a5 */ /* 0x010fe4000f8e00ff */
[----:B------:R-:W-:Y:S01]  /*2b00*/  USEL UR12, UR58, UR4, !UP2 ;  /* 0x000000043a0c7287 */ /* 0x000fe2000d000000 */
[----:B------:R-:W-:Y:S02]  /*2b10*/  UMOV UR8, UR9 ;  /* 0x0000000900087c82 */ /* 0x000fe40008000000 */
[----:B------:R-:W-:Y:S01]  /*2b20*/  UMOV UR4, UR11 ;  /* 0x0000000b00047c82 */ /* 0x000fe20008000000 */
[----:B------:R-:W-:Y:S01]  /*2b30*/  UIMAD.WIDE.U32 UR10, UR12, UR14, URZ ;  /* 0x0000000e0c0a72a5 */ /* 0x000fe2000f8e00ff */
[----:B------:R-:W-:Y:S01]  /*2b40*/  UMOV UR6, UR7 ;  /* 0x0000000700067c82 */ /* 0x000fe20008000000 */
[----:B------:R-:W-:Y:S02]  /*2b50*/  USHF.R.U32.HI UR4, URZ, UR20, UR4 ;  /* 0x00000014ff047299 */ /* 0x000fe40008011604 */
[----:B------:R-:W-:-:S02]  /*2b60*/  @UP3 USHF.R.U32.HI UR5, URZ, UR15, UR6 ;  /* 0x0000000fff053299 */ /* 0x000fc40008011606 */
[----:B------:R-:W-:Y:S01]  /*2b70*/  USHF.R.U32.HI UR17, URZ, UR17, UR8 ;  /* 0x00000011ff117299 */ /* 0x000fe20008011608 */
[----:B------:R-:W-:Y:S01]  /*2b80*/  UMOV UR6, UR11 ;  /* 0x0000000b00067c82 */ /* 0x000fe20008000000 */
[----:B------:R-:W-:Y:S02]  /*2b90*/  USEL UR4, UR52, UR4, !UP0 ;  /* 0x0000000434047287 */ /* 0x000fe4000c000000 */
[----:B------:R-:W-:Y:S02]  /*2ba0*/  @UP3 USHF.R.U32.HI UR12, URZ, UR15, UR6 ;  /* 0x0000000fff0c3299 */ /* 0x000fe40008011606 */
[----:B------:R-:W-:Y:S02]  /*2bb0*/  UIMAD UR6, UR39, UR5, URZ ;  /* 0x00000005270672a4 */ /* 0x000fe4000f8e02ff */
[----:B------:R-:W-:Y:S02]  /*2bc0*/  USEL UR5, UR53, UR17, !UP2 ;  /* 0x0000001135057287 */ /* 0x000fe4000d000000 */
[----:B------:R-:W-:-:S02]  /*2bd0*/  UIMAD UR8, UR39, UR12, URZ ;  /* 0x0000000c270872a4 */ /* 0x000fc4000f8e02ff */
[----:B------:R-:W-:Y:S02]  /*2be0*/  UISETP.GE.AND UP0, UPT, UR4, UR6, UPT ;  /* 0x000000060400728c */ /* 0x000fe4000bf06270 */
[----:B------:R-:W-:Y:S02]  /*2bf0*/  UIMAD.WIDE.U32 UR6, UR4, UR14, URZ ;  /* 0x0000000e040672a5 */ /* 0x000fe4000f8e00ff */
[----:B------:R-:W-:Y:S02]  /*2c00*/  UISETP.GE.OR UP0, UPT, UR5, UR8, UP0 ;  /* 0x000000080500728c */ /* 0x000fe40008706670 */
[----:B------:R-:W-:Y:S02]  /*2c10*/  UIMAD.WIDE.U32 UR8, UR5, UR14, URZ ;  /* 0x0000000e050872a5 */ /* 0x000fe4000f8e00ff */
[----:B------:R-:W-:Y:S01]  /*2c20*/  UIADD3 UR10, UPT, UPT, -UR4, URZ, URZ ;  /* 0x000000ff040a7290 */ /* 0x000fe2000fffe1ff */
[----:B------:R-:W-:Y:S02]  /*2c30*/  UMOV UR6, UR7 ;  /* 0x0000000700067c82 */ /* 0x000fe40008000000 */
[----:B------:R-:W-:-:S02]  /*2c40*/  USHF.R.U32.HI UR6, URZ, UR15, UR6 ;  /* 0x0000000fff067299 */ /* 0x000fc40008011606 */
[----:B------:R-:W-:Y:S02]  /*2c50*/  UIMAD UR10, UR18, UR10, UR52 ;  /* 0x0000000a120a72a4 */ /* 0x000fe4000f8e0234 */
[----:B------:R-:W-:Y:S01]  /*2c60*/  USEL UR6, UR4, UR6, !UP3 ;  /* 0x0000000604067287 */ /* 0x000fe2000d800000 */
[----:B------:R-:W-:Y:S01]  /*2c70*/  @!UP0 UMOV UR7, UR9 ;  /* 0x0000000900078c82 */ /* 0x000fe20008000000 */
[----:B------:R-:W-:Y:S02]  /*2c80*/  UIADD3 UR9, UPT, UPT, -UR5, URZ, URZ ;  /* 0x000000ff05097290 */ /* 0x000fe4000fffe1ff */
[----:B------:R-:W-:Y:S02]  /*2c90*/  @!UP0 USHF.R.U32.HI UR7, URZ, UR15, UR7 ;  /* 0x0000000fff078299 */ /* 0x000fe40008011607 */
[----:B------:R-:W-:Y:S02]  /*2ca0*/  UIADD3 UR8, UPT, UPT, -UR6, URZ, URZ ;  /* 0x000000ff06087290 */ /* 0x000fe4000fffe1ff */
[----:B------:R-:W-:-:S02]  /*2cb0*/  @!UP0 USEL UR7, UR5, UR7, !UP3 ;  /* 0x0000000705078287 */ /* 0x000fc4000d800000 */
[----:B------:R-:W-:Y:S02]  /*2cc0*/  UIMAD UR8, UR39, UR8, UR4 ;  /* 0x00000008270872a4 */ /* 0x000fe4000f8e0204 */
[----:B------:R-:W-:Y:S02]  /*2cd0*/  @!UP0 UIADD3 UR6, UPT, UPT, UR6, -UR7, URZ ;  /* 0x8000000706068290 */ /* 0x000fe4000fffe0ff */
[----:B------:R-:W-:Y:S02]  /*2ce0*/  @!UP0 UIMAD UR7, UR8, UR12, UR7 ;  /* 0x0000000c080782a4 */ /* 0x000fe4000f8e0207 */
[----:B------:R-:W-:Y:S02]  /*2cf0*/  @!UP0 UIMAD UR4, UR39, UR6, UR5 ;  /* 0x00000006270482a4 */ /* 0x000fe4000f8e0205 */
[----:B------:R-:W-:Y:S02]  /*2d00*/  UIMAD UR6, UR13, UR9, UR53 ;  /* 0x000000090d0672a4 */ /* 0x000fe4000f8e0235 */
[----:B------:R-:W-:Y:S01]  /*2d10*/  UIMAD UR52, UR4, UR18, UR10 ;  /* 0x00000012043472a4 */ /* 0x000fe2000f8e020a */
[----:B------:R-:W-:-:S02]  /*2d20*/  @!UP0 UMOV UR5, UR7 ;  /* 0x0000000700058c82 */ /* 0x000fc40008000000 */
[----:B------:R-:W-:-:S12]  /*2d30*/  UIMAD UR53, UR5, UR13, UR6 ;  /* 0x0000000d053572a4 */ /* 0x000fd8000f8e0206 */
.L_x_31:
        /* <DEDUP_REMOVED lines=20> */
.L_x_32:
[----:B------:R-:W-:Y:S02]  /*2e80*/  R2UR UR5, R132 ;  /* 0x00000000840572ca */ /* 0x000fe400000e0000 */
[----:B------:R-:W-:Y:S02]  /*2e90*/  R2UR UR4, R131 ;  /* 0x00000000830472ca */ /* 0x000fe400000e0000 */
[----:B------:R-:W-:Y:S02]  /*2ea0*/  PLOP3.LUT P1, PT, PT, PT, PT, 0x80, 0x8 ;  /* 0x000000000008781c */ /* 0x000fe40003f2f070 */
[----:B------:R-:W-:-:S07]  /*2eb0*/  LOP3.LUT R2, R2, 0x1, RZ, 0x3c, !PT ;  /* 0x0000000102027812 */ /* 0x000fce00078e3cff */
[----:B------:R-:W-:Y:S02]  /*2ec0*/  UIADD3 UR47, UPT, UPT, UR53, UR5, URZ ;  /* 0x00000005352f7290 */ /* 0x000fe4000fffe0ff */
[----:B------:R-:W-:Y:S01]  /*2ed0*/  UIADD3 UR44, UPT, UPT, UR52, UR4, URZ ;  /* 0x00000004342c7290 */ /* 0x000fe2000fffe0ff */
[----:B------:R-:W-:Y:S11]  /*2ee0*/  BRA.U UP1, `(.L_x_33) ;  /* 0xffffffe501c47547 */ /* 0x000ff6000b83ffff */
[----:B------:R-:W-:Y:S01]  /*2ef0*/  UIADD3 UR30, UPT, UPT, UR30, 0x88, URZ ;  /* 0x000000881e1e7890 */ /* 0x000fe2000fffe0ff */
[----:B------:R-:W-:-:S03]  /*2f00*/  MOV R2, UR29 ;  /* 0x0000001d00027c02 */ /* 0x000fc60008000f00 */
[----:B------:R-:W-:Y:S01]  /*2f10*/  ULEA UR4, UR31, UR30, 0x3 ;  /* 0x0000001e1f047291 */ /* 0x000fe2000f8e18ff */
[----:B------:R-:W-:-:S08]  /*2f20*/  SHF.L.U32 R2, R2, 0x1f, RZ ;  /* 0x0000001f02027819 */ /* 0x000fd000000006ff */
[----:B------:R-:W1:Y:S02]  /*2f30*/  SYNCS.PHASECHK.TRANS64.TRYWAIT P0, [UR4], R2 ;  /* 0x00000002ff0075a7 */ /* 0x000e640008001104 */
[----:B-1----:R-:W-:Y:S05]  /*2f40*/  @!P0 BRA `(.L_x_34) ;  /* 0x0000005800b88947 */ /* 0x002fea0003800000 */
.L_x_108:
[----:B------:R-:W-:-:S04]  /*2f50*/  UIADD3 UR4, UPT, UPT, UR31, 0x1, URZ ;  /* 0x000000011f047890 */ /* 0x000fc8000fffe0ff */
[----:B------:R-:W-:-:S04]  /*2f60*/  UISETP.NE.AND UP0, UPT, UR4, 0x11, UPT ;  /* 0x000000110400788c */ /* 0x000fc8000bf05270 */
[----:B------:R-:W-:Y:S02]  /*2f70*/  USEL UR5, URZ, 0x1, UP0 ;  /* 0x00000001ff057887 */ /* 0x000fe40008000000 */
[----:B------:R-:W-:Y:S02]  /*2f80*/  USEL UR4, UR4, URZ, UP0 ;  /* 0x000000ff04047287 */ /* 0x000fe40008000000 */
[----:B------:R-:W-:Y:S02]  /*2f90*/  ULOP3.LUT UR6, UR29, UR5, URZ, 0x3c, !UPT ;  /* 0x000000051d067292 */ /* 0x000fe4000f8e3cff */
[----:B------:R-:W-:-:S04]  /*2fa0*/  ULEA UR5, UR4, UR30, 0x3 ;  /* 0x0000001e04057291 */ /* 0x000fc8000f8e18ff */
[----:B-1----:R-:W-:-:S04]  /*2fb0*/  MOV R2, UR6 ;  /* 0x0000000600027c02 */ /* 0x002fc80008000f00 */
[----:B------:R-:W-:-:S04]  /*2fc0*/  SHF.L.U32 R2, R2, 0x1f, RZ ;  /* 0x0000001f02027819 */ /* 0x000fc800000006ff */
[----:B------:R-:W1:Y:S02]  /*2fd0*/  SYNCS.PHASECHK.TRANS64.TRYWAIT P0, [UR5], R2 ;  /* 0x00000002ff0075a7 */ /* 0x000e640008001105 */
[----:B-1----:R-:W-:Y:S05]  /*2fe0*/  @!P0 BRA `(.L_x_35) ;  /* 0x0000005800a88947 */ /* 0x002fea0003800000 */
.L_x_110:
        /* <DEDUP_REMOVED lines=10> */
.L_x_112:
        /* <DEDUP_REMOVED lines=10> */
.L_x_114:
        /* <DEDUP_REMOVED lines=10> */
.L_x_116:
        /* <DEDUP_REMOVED lines=10> */
.L_x_118:
        /* <DEDUP_REMOVED lines=10> */
.L_x_120:
        /* <DEDUP_REMOVED lines=10> */
.L_x_122:
        /* <DEDUP_REMOVED lines=10> */
.L_x_124:
        /* <DEDUP_REMOVED lines=10> */
.L_x_126:
        /* <DEDUP_REMOVED lines=10> */
.L_x_128:
        /* <DEDUP_REMOVED lines=10> */
.L_x_130:
        /* <DEDUP_REMOVED lines=10> */
.L_x_132:
        /* <DEDUP_REMOVED lines=10> */
.L_x_134:
        /* <DEDUP_REMOVED lines=10> */
.L_x_136:
        /* <DEDUP_REMOVED lines=10> */
.L_x_138:
[----:B------:R-:W-:-:S04]  /*38b0*/  UIADD3 UR4, UPT, UPT, UR4, 0x1, URZ ;  /* 0x0000000104047890 */ /* 0x000fc8000fffe0ff */
[----:B------:R-:W-:-:S04]  /*38c0*/  UISETP.NE.AND UP0, UPT, UR4, 0x11, UPT ;  /* 0x000000110400788c */ /* 0x000fc8000bf05270 */
[----:B------:R-:W-:Y:S02]  /*38d0*/  USEL UR5, URZ, 0x1, UP0 ;  /* 0x00000001ff057887 */ /* 0x000fe40008000000 */
[----:B------:R-:W-:Y:S02]  /*38e0*/  USEL UR4, UR4, URZ, UP0 ;  /* 0x000000ff04047287 */ /* 0x000fe40008000000 */
[----:B------:R-:W-:Y:S02]  /*38f0*/  ULOP3.LUT UR5, UR6, UR5, URZ, 0x3c, !UPT ;  /* 0x0000000506057292 */ /* 0x000fe4000f8e3cff */
[----:B------:R-:W-:-:S04]  /*3900*/  ULEA UR4, UR4, UR30, 0x3 ;  /* 0x0000001e04047291 */ /* 0x000fc8000f8e18ff */
[----:B-1----:R-:W-:Y:S02]  /*3910*/  IMAD.U32 R2, RZ, RZ, UR5 ;  /* 0x00000005ff027e24 */ /* 0x002fe4000f8e00ff */
[----:B------:R-:W-:-:S03]  /*3920*/  MOV R0, UR4 ;  /* 0x0000000400007c02 */ /* 0x000fc60008000f00 */
[----:B------:R-:W-:-:S07]  /*3930*/  SHF.L.U32 R2, R2, 0x1f, RZ ;  /* 0x0000001f02027819 */ /* 0x000fce00000006ff */
.L_x_50:
[----:B-1----:R1:W2:Y:S02]  /*3940*/  SYNCS.PHASECHK.TRANS64.TRYWAIT P0, [R0+URZ], R2 ;  /* 0x00000002000075a7 */ /* 0x0022a400080011ff */
[----:B--2---:R-:W-:Y:S05]  /*3950*/  @!P0 NANOSLEEP.SYNCS 0x989680 ;  /* 0x009896800000895d */ /* 0x004fea0003900000 */
[----:B------:R-:W2:Y:S02]  /*3960*/  @!P0 SYNCS.PHASECHK.TRANS64 P0, [R0+URZ], R2 ;  /* 0x00000002000085a7 */ /* 0x000ea400080010ff */
[----:B--2---:R-:W-:Y:S05]  /*3970*/  @P0 EXIT ;  /* 0x000000000000094d */ /* 0x004fea0003800000 */
[----:B------:R-:W-:Y:S05]  /*3980*/  BRA `(.L_x_50) ;  /* 0xfffffffc00ec7947 */ /* 0x000fea000383ffff */
.L_x_17:
[----:B------:R-:W2:Y:S02]  /*3990*/  S2UR UR4, SR_CgaCtaId ;  /* 0x00000000000479c3 */ /* 0x000ea40000008800 */
[----:B--2---:R-:W-:-:S04]  /*39a0*/  UISETP.NE.AND UP0, UPT, UR4, URZ, UPT ;  /* 0x000000ff0400728c */ /* 0x004fc8000bf05270 */
[----:B------:R-:W-:-:S09]  /*39b0*/  UISETP.NE.OR UP0, UPT, UR15, 0x1, UP0 ;  /* 0x000000010f00788c */ /* 0x000fd20008705670 */
[----:B------:R-:W-:Y:S05]  /*39c0*/  BRA.U UP0, `(.L_x_51) ;  /* 0x0000000100b47547 */ /* 0x000fea000b800000 */
[----:B------:R-:W2:Y:S01]  /*39d0*/  S2UR UR5, SR_CgaCtaId ;  /* 0x00000000000579c3 */ /* 0x000ea20000008800 */
[----:B------:R-:W-:Y:S01]  /*39e0*/  UMOV UR4, 0x400 ;  /* 0x0000040000047882 */ /* 0x000fe20000000000 */
[----:B------:R-:W-:Y:S01]  /*39f0*/  HFMA2 R3, -RZ, RZ, 0, 5.9604644775390625e-08 ;  /* 0x00000001ff037431 */ /* 0x000fe200000001ff */
[----:B------:R-:W-:Y:S01]  /*3a00*/  ISETP.NE.AND P0, PT, R0, RZ, PT ;  /* 0x000000ff0000720c */ /* 0x000fe20003f05270 */
[----:B------:R-:W-:Y:S01]  /*3a10*/  IMAD.MOV.U32 R8, RZ, RZ, RZ ;  /* 0x000000ffff087224 */ /* 0x000fe200078e00ff */
[----:B--2---:R-:W-:-:S04]  /*3a20*/  ULEA UR4, UR5, UR4, 0x18 ;  /* 0x0000000405047291 */ /* 0x004fc8000f8ec0ff */
[----:B------:R-:W-:Y:S02]  /*3a30*/  UIADD3 UR5, UPT, UPT, UR4, 0x138, URZ ;  /* 0x0000013804057890 */ /* 0x000fe4000fffe0ff */
[----:B------:R-:W-:Y:S02]  /*3a40*/  UIADD3 UR8, UPT, UPT, UR4, 0x130, URZ ;  /* 0x0000013004087890 */ /* 0x000fe4000fffe0ff */
[----:B------:R-:W-:-:S12]  /*3a50*/  UPRMT UR5, URZ, 0x654, UR5 ;  /* 0x00000654ff057896 */ /* 0x000fd80008000005 */
.L_x_54:
[----:B------:R-:W-:Y:S01]  /*3a60*/  SHF.L.U32 R6, R3, 0x1f, RZ ;  /* 0x0000001f03067819 */ /* 0x000fe200000006ff */
[----:B------:R-:W-:Y:S02]  /*3a70*/  IMAD.U32 R4, RZ, RZ, UR8 ;  /* 0x00000008ff047e24 */ /* 0x000fe4000f8e00ff */
[----:B------:R-:W-:Y:S01]  /*3a80*/  @!P0 IMAD.MOV.U32 R5, RZ, RZ, 0x10 ;  /* 0x00000010ff058424 */ /* 0x000fe200078e00ff */
[----:B------:R-:W2:Y:S02]  /*3a90*/  SYNCS.PHASECHK.TRANS64.TRYWAIT P1, [UR4+0x138], R6 ;  /* 0x00013806ff0075a7 */ /* 0x000ea40008021104 */
[----:B------:R-:W-:-:S04]  /*3aa0*/  PRMT R4, R0, 0x654, R4 ;  /* 0x0000065400047816 */ /* 0x000fc80000000004 */
[----:B------:R-:W-:Y:S01]  /*3ab0*/  SEL R2, R4, R2, !P0 ;  /* 0x0000000204027207 */ /* 0x000fe20004000000 */
[----:B--2---:R-:W-:Y:S06]  /*3ac0*/  @!P1 BRA `(.L_x_52) ;  /* 0x0000005400589947 */ /* 0x004fec0003800000 */
.L_x_140:
[----:B------:R-:W-:Y:S01]  /*3ad0*/  UIADD3 UR6, UPT, UPT, UR4, 0x170, URZ ;  /* 0x0000017004067890 */ /* 0x000fe2000fffe0ff */
[----:B------:R3:W-:Y:S01]  /*3ae0*/  @!P0 SYNCS.ARRIVE.TRANS64.RED RZ, [R2+URZ], R5 ;  /* 0x0000000502ff89a7 */ /* 0x0007e200080004ff */
[----:B------:R-:W-:Y:S01]  /*3af0*/  UIADD3 UR7, UPT, UPT, UR4, 0x130, URZ ;  /* 0x0000013004077890 */ /* 0x000fe2000fffe0ff */
[----:B------:R-:W-:-:S08]  /*3b00*/  LOP3.LUT R3, R3, 0x1, RZ, 0x3c, !PT ;  /* 0x0000000103037812 */ /* 0x000fd000078e3cff */
[----:B------:R-:W-:Y:S06]  /*3b10*/  UGETNEXTWORKID.BROADCAST [UR6], [UR7] ;  /* 0x00000000060073ca */ /* 0x000fec0008000100 */
[----:B---3--:R-:W-:-:S04]  /*3b20*/  SHF.L.U32 R5, R8, 0x1f, RZ ;  /* 0x0000001f08057819 */ /* 0x008fc800000006ff */
[----:B------:R-:W3:Y:S02]  /*3b30*/  SYNCS.PHASECHK.TRANS64.TRYWAIT P1, [UR4+0x130], R5 ;  /* 0x00013005ff0075a7 */ /* 0x000ee40008021104 */
[----:B---3--:R-:W-:Y:S05]  /*3b40*/  @!P1 BRA `(.L_x_53) ;  /* 0x0000005400509947 */ /* 0x008fea0003800000 */
.L_x_142:
[----:B--2---:R-:W2:Y:S01]  /*3b50*/  LDS.128 R4, [UR4+0x170] ;  /* 0x00017004ff047984 */ /* 0x004ea20008000c00 */
[----:B------:R-:W-:Y:S01]  /*3b60*/  LOP3.LUT R8, R8, 0x1, RZ, 0x3c, !PT ;  /* 0x0000000108087812 */ /* 0x000fe200078e3cff */
[----:B------:R-:W-:Y:S01]  /*3b70*/  @!PT LDS RZ, [RZ] ;  /* 0x00000000fffff984 */ /* 0x000fe20000000800 */
[----:B------:R-:W-:Y:S01]  /*3b80*/  @!PT LDS RZ, [RZ] ;  /* 0x00000000fffff984 */ /* 0x000fe20000000800 */
[----:B------:R-:W-:Y:S01]  /*3b90*/  @!PT LDS RZ, [RZ] ;  /* 0x00000000fffff984 */ /* 0x000fe20000000800 */
[----:B------:R-:W-:Y:S01]  /*3ba0*/  @!PT LDS RZ, [RZ] ;  /* 0x00000000fffff984 */ /* 0x000fe20000000800 */
[----:B------:R3:W-:Y:S06]  /*3bb0*/  MEMBAR.ALL.CTA ;  /* 0x0000000000007992 */ /* 0x0007ec0000008000 */
[----:B---3--:R-:W3:Y:S02]  /*3bc0*/  FENCE.VIEW.ASYNC.S ;  /* 0x00000000000073c6 */ /* 0x008ee40000000000 */
[----:B---3--:R-:W-:Y:S01]  /*3bd0*/  SYNCS.ARRIVE.TRANS64.RED.A1T0 RZ, [UR5], RZ ;  /* 0x000000ffffff79a7 */ /* 0x008fe20008100405 */
[----:B--2---:R-:W-:-:S13]  /*3be0*/  LOP3.LUT P1, RZ, R6, 0x1, RZ, 0xc0, !PT ;  /* 0x0000000106ff7812 */ /* 0x004fda000782c0ff */
[----:B------:R-:W-:Y:S05]  /*3bf0*/  @P1 BRA `(.L_x_54) ;  /* 0xfffffffc00981947 */ /* 0x000fea000383ffff */
[----:B------:R-:W-:-:S04]  /*3c00*/  SHF.L.U32 R0, R3, 0x1f, RZ ;  /* 0x0000001f03007819 */ /* 0x000fc800000006ff */
[----:B------:R-:W2:Y:S02]  /*3c10*/  SYNCS.PHASECHK.TRANS64 P0, [UR4+0x138], R0 ;  /* 0x00013800ff0075a7 */ /* 0x000ea40008001004 */
[----:B-12---:R-:W-:Y:S05]  /*3c20*/  @P0 EXIT ;  /* 0x000000000000094d */ /* 0x006fea0003800000 */
[----:B------:R-:W-:-:S07]  /*3c30*/  MOV R0, UR4 ;  /* 0x0000000400007c02 */ /* 0x000fce0008000f00 */
.L_x_55:
[----:B-1----:R-:W-:-:S04]  /*3c40*/  SHF.L.U32 R2, R3, 0x1f, RZ ;  /* 0x0000001f03027819 */ /* 0x002fc800000006ff */
[----:B------:R1:W2:Y:S03]  /*3c50*/  SYNCS.PHASECHK.TRANS64.TRYWAIT P0, [R0+URZ+0x138], R2 ;  /* 0x00013802000075a7 */ /* 0x0002a600080011ff */
[----:B--2---:R-:W-:Y:S05]  /*3c60*/  @!P0 NANOSLEEP.SYNCS 0x989680 ;  /* 0x009896800000895d */ /* 0x004fea0003900000 */
[----:B------:R-:W2:Y:S02]  /*3c70*/  @!P0 SYNCS.PHASECHK.TRANS64 P0, [R0+URZ+0x138], R2 ;  /* 0x00013802000085a7 */ /* 0x000ea400080010ff */
[----:B--2---:R-:W-:Y:S05]  /*3c80*/  @P0 EXIT ;  /* 0x000000000000094d */ /* 0x004fea0003800000 */
[----:B------:R-:W-:Y:S05]  /*3c90*/  BRA `(.L_x_55) ;  /* 0xfffffffc00e87947 */ /* 0x000fea000383ffff */
.L_x_51:
[----:B------:R-:W-:-:S09]  /*3ca0*/  UISETP.NE.AND UP0, UPT, UR15, URZ, UPT ;  /* 0x000000ff0f00728c */ /* 0x000fd2000bf05270 */
[----:B------:R-:W-:Y:S05]  /*3cb0*/  BRA.U UP0, `(.L_x_56) ;  /* 0x0000000d003c7547 */ /* 0x000fea000b800000 */
[----:B------:R-:W2:Y:S01]  /*3cc0*/  S2UR UR7, SR_CgaCtaId ;  /* 0x00000000000779c3 */ /* 0x000ea20000008800 */
[----:B------:R-:W-:Y:S01]  /*3cd0*/  UMOV UR4, 0x40 ;  /* 0x0000004000047882 */ /* 0x000fe20000000000 */
[----:B------:R-:W-:Y:S01]  /*3ce0*/  NOP ;  /* 0x0000000000007918 */ /* 0x000fe20000000000 */
[----:B------:R-:W-:Y:S01]  /*3cf0*/  UMOV UR6, 0x400 ;  /* 0x0000040000067882 */ /* 0x000fe20000000000 */
[----:B--2---:R-:W-:Y:S02]  /*3d00*/  ULEA UR5, UR7, UR4, 0x18 ;  /* 0x0000000407057291 */ /* 0x004fe4000f8ec0ff */
[----:B------:R-:W-:-:S07]  /*3d10*/  ULEA UR6, UR7, UR6, 0x18 ;  /* 0x0000000607067291 */ /* 0x000fce000f8ec0ff */
[----:B------:R-:W2:Y:S02]  /*3d20*/  LDS.U8 R0, [UR5+0x1c] ;  /* 0x00001c05ff007984 */ /* 0x000ea40008000000 */
[----:B--2---:R-:W-:-:S13]  /*3d30*/  ISETP.NE.AND P0, PT, R0, RZ, PT ;  /* 0x000000ff0000720c */ /* 0x004fda0003f05270 */
[----:B------:R-:W-:Y:S05]  /*3d40*/  @P0 BRA `(.L_x_57) ;  /* 0x0000000000580947 */ /* 0x000fea0003800000 */
[----:B------:R-:W-:-:S13]  /*3d50*/  ELECT P0, URZ, PT ;  /* 0x0000000000ff782f */ /* 0x000fda0003800000 */
[----:B------:R-:W-:Y:S05]  /*3d60*/  @!P0 BRA `(.L_x_58) ;  /* 0x0000000000608947 */ /* 0x000fea0003800000 */
[----:B------:R-:W-:Y:S01]  /*3d70*/  UMOV UR4, 0x10 ;  /* 0x0000001000047882 */ /* 0x000fe20000000000 */
[----:B------:R-:W-:Y:S01]  /*3d80*/  HFMA2 R0, -RZ, RZ, 0, 5.9604644775390625e-08 ;  /* 0x00000001ff007431 */ /* 0x000fe200000001ff */
[----:B------:R-:W-:-:S03]  /*3d90*/  MOV R2, 0xffff ;  /* 0x0000ffff00027802 */ /* 0x000fc60000000f00 */
[----:B------:R-:W-:Y:S04]  /*3da0*/  DEPBAR.LE SB2, 0x36 ;  /* 0x0000ad800000791a */ /* 0x000fe80000000000 */
[----:B------:R-:W2:Y:S02]  /*3db0*/  UTCATOMSWS.FIND_AND_SET.ALIGN UP0, UR4, UR4 ;  /* 0x00000004000475e3 */ /* 0x000ea40008000800 */
[----:B--2---:R-:W-:Y:S01]  /*3dc0*/  MOV R3, UR4 ;  /* 0x0000000400037c02 */ /* 0x004fe20008000f00 */
[----:B------:R-:W-:Y:S06]  /*3dd0*/  BRA.U UP0, `(.L_x_59) ;  /* 0x0000000100187547 */ /* 0x000fec000b800000 */
.L_x_60:
[----:B------:R-:W-:Y:S05]  /*3de0*/  NANOSLEEP 0x64 ;  /* 0x000000640000795d */ /* 0x000fea0003800000 */
[----:B------:R-:W-:-:S05]  /*3df0*/  UMOV UR4, 0x10 ;  /* 0x0000001000047882 */ /* 0x000fca0000000000 */
[----:B------:R-:W-:Y:S04]  /*3e00*/  DEPBAR.LE SB2, 0x36 ;  /* 0x0000ad800000791a */ /* 0x000fe80000000000 */
[----:B------:R-:W2:Y:S02]  /*3e10*/  UTCATOMSWS.FIND_AND_SET.ALIGN UP0, UR4, UR4 ;  /* 0x00000004000475e3 */ /* 0x000ea40008000800 */
[----:B--2---:R-:W-:Y:S01]  /*3e20*/  MOV R3, UR4 ;  /* 0x0000000400037c02 */ /* 0x004fe20008000f00 */
[----:B------:R-:W-:Y:S05]  /*3e30*/  BRA.U !UP0, `(.L_x_60) ;  /* 0xfffffffd08e87547 */ /* 0x000fea000b83ffff */
.L_x_59:
[-C--:B------:R-:W-:Y:S02]  /*3e40*/  SHF.L.U32 R2, R2, R3.reuse, RZ ;  /* 0x0000000302027219 */ /* 0x080fe400000006ff */
[----:B------:R-:W-:Y:S01]  /*3e50*/  SHF.L.U32 R0, R0, R3, RZ ;  /* 0x0000000300007219 */ /* 0x000fe200000006ff */
[----:B------:R-:W-:Y:S02]  /*3e60*/  IMAD.SHL.U32 R3, R3, 0x20, RZ ;  /* 0x0000002003037824 */ /* 0x000fe400078e00ff */
[----:B------:R2:W-:Y:S04]  /*3e70*/  ATOMS.OR RZ, [UR5+0x14], R2 ;  /* 0x00001402ffff798c */ /* 0x0005e8000b000005 */
[----:B------:R2:W-:Y:S04]  /*3e80*/  ATOMS.OR RZ, [UR5+0x18], R0 ;  /* 0x00001800ffff798c */ /* 0x0005e8000b000005 */
[----:B------:R2:W-:Y:S01]  /*3e90*/  STS [UR6+0x180], R3 ;  /* 0x00018003ff007988 */ /* 0x0005e20008000806 */
[----:B------:R-:W-:Y:S05]  /*3ea0*/  BRA `(.L_x_58) ;  /* 0x0000000000107947 */ /* 0x000fea0003800000 */
.L_x_57:
[----:B------:R-:W-:Y:S02]  /*3eb0*/  MOV R0, 0xffffffff ;  /* 0xffffffff00007802 */ /* 0x000fe40000000f00 */
[----:B------:R-:W-:-:S03]  /*3ec0*/  MOV R2, 0x3ef0 ;  /* 0x00003ef000027802 */ /* 0x000fc60000000f00 */
[----:B------:R2:W-:Y:S04]  /*3ed0*/  STS [UR6+0x180], R0 ;  /* 0x00018000ff007988 */ /* 0x0005e80008000806 */
[----:B-12--5:R-:W-:Y:S05]  /*3ee0*/  CALL.REL.NOINC `($__internal_1_$__cuda_sm10x_tcgen05_guardrail_trap_phase_invalid_during_alloc) ;  /* 0x0000005400907944 */ /* 0x026fea0003c00000 */
.L_x_58:
[----:B------:R-:W-:Y:S05]  /*3ef0*/  WARPSYNC.ALL ;  /* 0x0000000000007948 */ /* 0x000fea0003800000 */
[----:B------:R-:W3:Y:S01]  /*3f00*/  S2UR UR4, SR_CgaCtaId ;  /* 0x00000000000479c3 */ /* 0x000ee20000008800 */
[----:B------:R-:W-:Y:S01]  /*3f10*/  UMOV UR19, 0x400 ;  /* 0x0000040000137882 */ /* 0x000fe20000000000 */
[----:B------:R-:W-:-:S06]  /*3f20*/  NOP ;  /* 0x0000000000007918 */ /* 0x000fcc0000000000 */
[----:B------:R-:W-:Y:S06]  /*3f30*/  BAR.ARV 0x6, 0xa0 ;  /* 0x0182800000007b1d */ /* 0x000fec0000002000 */
[----:B------:R-:W4:Y:S01]  /*3f40*/  LDCU UR5, c[0x0][0x394] ;  /* 0x00007280ff0577ac */ /* 0x000f220008000800 */
[----:B------:R-:W-:Y:S01]  /*3f50*/  IMAD.MOV.U32 R8, RZ, RZ, 0x1 ;  /* 0x00000001ff087424 */ /* 0x000fe200078e00ff */
[----:B------:R-:W1:Y:S01]  /*3f60*/  LDCU UR6, c[0x0][0x394] ;  /* 0x00007280ff0677ac */ /* 0x000e620008000800 */
[----:B------:R-:W-:Y:S01]  /*3f70*/  UMOV UR22, URZ ;  /* 0x000000ff00167c82 */ /* 0x000fe20008000000 */
[----:B------:R-:W-:Y:S01]  /*3f80*/  UMOV UR16, URZ ;  /* 0x000000ff00107c82 */ /* 0x000fe20008000000 */
[----:B---3--:R-:W-:Y:S01]  /*3f90*/  ULEA UR19, UR4, UR19, 0x18 ;  /* 0x0000001304137291 */ /* 0x008fe2000f8ec0ff */
[----:B------:R-:W-:Y:S01]  /*3fa0*/  UMOV UR26, 0x0 ;  /* 0x00000000001a7882 */ /* 0x000fe20000000000 */
[----:B------:R-:W-:-:S02]  /*3fb0*/  UMOV UR27, 0x8118010 ;  /* 0x08118010001b7882 */ /* 0x000fc40000000000 */
[----:B------:R-:W-:Y:S01]  /*3fc0*/  UIADD3 UR21, UPT, UPT, UR19, 0x4400, URZ ;  /* 0x0000440013157890 */ /* 0x000fe2000fffe0ff */
[----:B------:R-:W-:Y:S01]  /*3fd0*/  UMOV UR24, 0x0 ;  /* 0x0000000000187882 */ /* 0x000fe20000000000 */
[----:B------:R-:W-:Y:S01]  /*3fe0*/  UMOV UR25, 0x8118010 ;  /* 0x0811801000197882 */ /* 0x000fe20000000000 */
[----:B----4-:R-:W-:Y:S02]  /*3ff0*/  UIADD3 UR5, UPT, UPT, UR5, 0x3f, URZ ;  /* 0x0000003f05057890 */ /* 0x010fe4000fffe0ff */
[----:B------:R-:W2:Y:S01]  /*4000*/  LDS R9, [UR19+0x180] ;  /* 0x00018013ff097984 */ /* 0x000ea20008000800 */
[----:B------:R-:W-:Y:S02]  /*4010*/  USHF.R.U32.HI UR21, URZ, 0x4, UR21 ;  /* 0x00000004ff157899 */ /* 0x000fe40008011615 */
[----:B------:R-:W-:Y:S02]  /*4020*/  USHF.R.S32.HI UR4, URZ, 0x1f, UR5 ;  /* 0x0000001fff047899 */ /* 0x000fe40008011405 */
[----:B------:R-:W-:-:S02]  /*4030*/  ULOP3.LUT UR21, UR21, 0x3fff, URZ, 0xc0, !UPT ;  /* 0x00003fff15157892 */ /* 0x000fc4000f8ec0ff */
[----:B------:R-:W-:Y:S02]  /*4040*/  ULEA.HI UR4, UR4, UR5, URZ, 0x6 ;  /* 0x0000000504047291 */ /* 0x000fe4000f8f30ff */
[----:B------:R-:W-:Y:S02]  /*4050*/  UIADD3 UR5, UPT, UPT, UR19, 0x26400, URZ ;  /* 0x0002640013057890 */ /* 0x000fe4000fffe0ff */
[----:B------:R-:W-:Y:S02]  /*4060*/  USHF.R.S32.HI UR28, URZ, 0x6, UR4 ;  /* 0x00000006ff1c7899 */ /* 0x000fe40008011404 */
[----:B------:R-:W-:Y:S02]  /*4070*/  UIADD3 UR4, UPT, UPT, UR19, 0x138, URZ ;  /* 0x0000013813047890 */ /* 0x000fe4000fffe0ff */
[----:B------:R-:W-:Y:S02]  /*4080*/  UISETP.LT.AND UP0, UPT, UR28, 0x1, UPT ;  /* 0x000000011c00788c */ /* 0x000fe4000bf01270 */
[----:B------:R-:W-:-:S02]  /*4090*/  USHF.R.U32.HI UR5, URZ, 0x4, UR5 ;  /* 0x00000004ff057899 */ /* 0x000fc40008011605 */
[----:B------:R-:W-:Y:S02]  /*40a0*/  USEL UR30, UR28, 0x1, !UP0 ;  /* 0x000000011c1e7887 */ /* 0x000fe4000c000000 */
[----:B------:R-:W-:Y:S02]  /*40b0*/  UPRMT UR29, URZ, 0x654, UR4 ;  /* 0x00000654ff1d7896 */ /* 0x000fe40008000004 */
[----:B------:R-:W-:Y:S02]  /*40c0*/  ULOP3.LUT UR20, UR5, 0x3fff, URZ, 0xc0, !UPT ;  /* 0x00003fff05147892 */ /* 0x000fe4000f8ec0ff */
[----:B------:R-:W-:Y:S02]  /*40d0*/  UIADD3 UR30, UPT, UPT, -UR30, URZ, URZ ;  /* 0x000000ff1e1e7290 */ /* 0x000fe4000fffe1ff */
[----:B-1----:R-:W-:Y:S01]  /*40e0*/  UISETP.GE.AND UP4, UPT, UR6, 0x1, UPT ;  /* 0x000000010600788c */ /* 0x002fe2000bf86270 */
[C---:B--2---:R-:W-:Y:S01]  /*40f0*/  VIADD R3, R9.reuse, 0x40 ;  /* 0x0000004009037836 */ /* 0x044fe20000000000 */
[----:B------:R-:W-:-:S04]  /*4100*/  LOP3.LUT R2, R9, 0xffff, RZ, 0xc0, !PT ;  /* 0x0000ffff09027812 */ /* 0x000fc800078ec0ff */
[----:B------:R-:W-:-:S05]  /*4110*/  LOP3.LUT R3, R3, 0xffff, RZ, 0xc0, !PT ;  /* 0x0000ffff03037812 */ /* 0x000fca00078ec0ff */
[----:B------:R1:W-:Y:S02]  /*4120*/  STL.64 [R1], R2 ;  /* 0x0000000201007387 */ /* 0x0003e40000100a00 */
[----:B-1----:R-:W-:-:S07]  /*4130*/  CS2R R2, SRZ ;  /* 0x0000000000027805 */ /* 0x002fce000001ff00 */
.L_x_67:
[----:B-1----:R-:W-:-:S04]  /*4140*/  SHF.L.U32 R4, R3, 0x1f, RZ ;  /* 0x0000001f03047819 */ /* 0x002fc800000006ff */
[----:B------:R-:W1:Y:S02]  /*4150*/  SYNCS.PHASECHK.TRANS64.TRYWAIT P0, [UR19+0x130], R4 ;  /* 0x00013004ff0075a7 */ /* 0x000e640008001113 */
[----:B-12-4-:R-:W-:Y:S05]  /*4160*/  @!P0 BRA `(.L_x_61) ;  /* 0x0000004c00e08947 */ /* 0x016fea0003800000 */
.L_x_144:
[----:B-1----:R-:W1:Y:S01]  /*4170*/  LDS.128 R4, [UR19+0x170] ;  /* 0x00017013ff047984 */ /* 0x002e620008000c00 */
[----:B------:R-:W-:Y:S01]  /*4180*/  ULEA UR23, UR22, UR19, 0x3 ;  /* 0x0000001316177291 */ /* 0x000fe2000f8e18ff */
[----:B------:R-:W-:Y:S01]  /*4190*/  SHF.L.U32 R0, R8, 0x1f, RZ ;  /* 0x0000001f08007819 */ /* 0x000fe200000006ff */
[----:B------:R-:W-:Y:S01]  /*41a0*/  @!PT LDS RZ, [RZ] ;  /* 0x00000000fffff984 */ /* 0x000fe20000000800 */
[----:B------:R-:W-:Y:S01]  /*41b0*/  @!PT LDS RZ, [RZ] ;  /* 0x00000000fffff984 */ /* 0x000fe20000000800 */
[----:B------:R-:W-:Y:S01]  /*41c0*/  @!PT LDS RZ, [RZ] ;  /* 0x00000000fffff984 */ /* 0x000fe20000000800 */
[----:B------:R-:W-:Y:S01]  /*41d0*/  @!PT LDS RZ, [RZ] ;  /* 0x00000000fffff984 */ /* 0x000fe20000000800 */
[----:B------:R2:W-:Y:S06]  /*41e0*/  MEMBAR.ALL.CTA ;  /* 0x0000000000007992 */ /* 0x0005ec0000008000 */
[----:B--2---:R-:W2:Y:S02]  /*41f0*/  FENCE.VIEW.ASYNC.S ;  /* 0x00000000000073c6 */ /* 0x004ea40000000000 */
[----:B--2---:R-:W-:Y:S01]  /*4200*/  SYNCS.ARRIVE.TRANS64.RED.A1T0 RZ, [UR29], RZ ;  /* 0x000000ffffff79a7 */ /* 0x004fe2000810041d */
[----:B------:R-:W2:Y:S01]  /*4210*/  SYNCS.PHASECHK.TRANS64.TRYWAIT P0, [UR23+0x150], R0 ;  /* 0x00015000ff0075a7 */ /* 0x000ea20008001117 */
[----:B-1----:R-:W-:Y:S01]  /*4220*/  LOP3.LUT P2, RZ, R6, 0x1, RZ, 0xc0, !PT ;  /* 0x0000000106ff7812 */ /* 0x002fe2000784c0ff */
[----:B--2---:R-:W-:-:S12]  /*4230*/  @!P0 BRA `(.L_x_62) ;  /* 0x0000004c00c48947 */ /* 0x004fd80003800000 */
.L_x_146:
[----:B------:R-:W-:Y:S05]  /*4240*/  BRA.U !UP4, `(.L_x_63) ;  /* 0x000000010cc87547 */ /* 0x000fea000b800000 */
[----:B-1----:R-:W-:Y:S01]  /*4250*/  IMAD.U32 R0, RZ, RZ, UR22 ;  /* 0x00000016ff007e24 */ /* 0x002fe2000f8e00ff */
[----:B------:R-:W-:-:S04]  /*4260*/  ULEA UR4, UR16, UR19, 0x3 ;  /* 0x0000001310047291 */ /* 0x000fc8000f8e18ff */
[----:B------:R-:W-:-:S05]  /*4270*/  LEA R0, R0, R1, 0x2 ;  /* 0x0000000100007211 */ /* 0x000fca00078e10ff */
[----:B------:R1:W5:Y:S01]  /*4280*/  LDL R4, [R0] ;  /* 0x0000000000047983 */ /* 0x0003620000100800 */
[----:B------:R-:W-:Y:S01]  /*4290*/  UPLOP3.LUT UP2, UPT, UPT, UPT, UPT, 0x40, 0x4 ;  /* 0x000000000004789c */ /* 0x000fe20003f4e870 */
[----:B------:R-:W-:Y:S01]  /*42a0*/  UMOV UR18, UR30 ;  /* 0x0000001e00127c82 */ /* 0x000fe20008000000 */
[----:B------:R-:W-:Y:S01]  /*42b0*/  UMOV UR17, UR28 ;  /* 0x0000001c00117c82 */ /* 0x000fe20008000000 */
[----:B------:R-:W-:Y:S01]  /*42c0*/  UMOV UR5, UR16 ;  /* 0x0000001000057c82 */ /* 0x000fe20008000000 */
[----:B-1----:R-:W-:-:S04]  /*42d0*/  SHF.L.U32 R0, R2, 0x1f, RZ ;  /* 0x0000001f02007819 */ /* 0x002fc800000006ff */
[----:B------:R1:W2:Y:S03]  /*42e0*/  SYNCS.PHASECHK.TRANS64.TRYWAIT P1, [UR4], R0 ;  /* 0x00000000ff0075a7 */ /* 0x0002a60008021104 */
.L_x_66:
[----:B------:R-:W-:Y:S02]  /*42f0*/  UIADD3 UR18, UPT, UPT, UR18, 0x1, URZ ;  /* 0x0000000112127890 */ /* 0x000fe4000fffe0ff */
[----:B------:R-:W-:Y:S02]  /*4300*/  ULEA UR15, UR5, UR19, 0x3 ;  /* 0x00000013050f7291 */ /* 0x000fe4000f8e18ff */
[----:B------:R-:W-:Y:S01]  /*4310*/  UISETP.NE.AND UP3, UPT, UR18, URZ, UPT ;  /* 0x000000ff1200728c */ /* 0x000fe2000bf65270 */
[----:B--234-:R-:W-:Y:S10]  /*4320*/  @P1 BRA `(.L_x_64) ;  /* 0x00000000000c1947 */ /* 0x01cff40003800000 */
[----:B------:R-:W-:Y:S04]  /*4330*/  SHF.L.U32 R5, R2, 0x1f, RZ ;  /* 0x0000001f02057819 */ /* 0x000fe800000006ff */
[----:B------:R-:W2:Y:S02]  /*4340*/  SYNCS.PHASECHK.TRANS64.TRYWAIT P0, [UR15], R5 ;  /* 0x00000005ff0075a7 */ /* 0x000ea4000800110f */
[----:B--2---:R-:W-:Y:S05]  /*4350*/  @!P0 BRA `(.L_x_65) ;  /* 0x0000004c00948947 */ /* 0x004fea0003800000 */
.L_x_64:
[----:B------:R-:W-:Y:S01]  /*4360*/  UISETP.NE.AND UP0, UPT, UR17, 0x1, UPT ;  /* 0x000000011100788c */ /* 0x000fe2000bf05270 */
[----:B------:R-:W-:Y:S01]  /*4370*/  PLOP3.LUT P1, PT, PT, PT, PT, 0x80, 0x8 ;  /* 0x000000000008781c */ /* 0x000fe20003f2f070 */
[----:B------:R-:W-:Y:S02]  /*4380*/  UIADD3 UR4, UPT, UPT, UR5, 0x1, URZ ;  /* 0x0000000105047890 */ /* 0x000fe4000fffe0ff */
[----:B------:R-:W-:Y:S02]  /*4390*/  ULEA UR10, UR5, UR20, 0x8 ;  /* 0x00000014050a7291 */ /* 0x000fe4000f8e40ff */
[----:B------:R-:W-:Y:S01]  /*43a0*/  UISETP.NE.AND UP1, UPT, UR4, 0x11, UPT ;  /* 0x000000110400788c */ /* 0x000fe2000bf25270 */
[----:B------:R-:W-:Y:S01]  /*43b0*/  PLOP3.LUT P0, PT, PT, PT, UP0, 0x80, 0x8 ;  /* 0x000000000008781c */ /* 0x000fe20003f0f008 */
[----:B------:R-:W-:Y:S02]  /*43c0*/  ULEA UR8, UR5, UR21, 0x9 ;  /* 0x0000001505087291 */ /* 0x000fe4000f8e48ff */
[----:B------:R-:W-:Y:S02]  /*43d0*/  USEL UR6, URZ, 0x1, UP1 ;  /* 0x00000001ff067887 */ /* 0x000fe40008800000 */
[----:B------:R-:W-:Y:S02]  /*43e0*/  USEL UR16, UR4, URZ, UP1 ;  /* 0x000000ff04107287 */ /* 0x000fe40008800000 */
[----:B------:R-:W-:Y:S02]  /*43f0*/  UIADD3 UR12, UPT, UPT, UR10, 0x80, URZ ;  /* 0x000000800a0c7890 */ /* 0x000fe4000fffe0ff */
[----:B------:R-:W-:Y:S01]  /*4400*/  @UP0 ULEA UR4, UR16, UR19, 0x3 ;  /* 0x0000001310040291 */ /* 0x000fe2000f8e18ff */
[----:B------:R-:W-:Y:S01]  /*4410*/  LOP3.LUT R2, R2, UR6, RZ, 0x3c, !PT ;  /* 0x0000000602027c12 */ /* 0x000fe2000f8e3cff */
[----:B------:R-:W-:Y:S01]  /*4420*/  UIADD3 UR6, UPT, UPT, UR8, 0x100, URZ ;  /* 0x0000010008067890 */ /* 0x000fe2000fffe0ff */
[----:B------:R-:W-:Y:S02]  /*4430*/  UMOV UR11, 0x80004020 ;  /* 0x80004020000b7882 */ /* 0x000fe40000000000 */
[----:B-1----:R-:W-:Y:S01]  /*4440*/  @P0 SHF.L.U32 R0, R2, 0x1f, RZ ;  /* 0x0000001f02000819 */ /* 0x002fe200000006ff */
[----:B------:R-:W-:Y:S01]  /*4450*/  UMOV UR9, 0x40004040 ;  /* 0x4000404000097882 */ /* 0x000fe20000000000 */
[----:B------:R-:W-:Y:S01]  /*4460*/  UMOV UR13, 0x80004020 ;  /* 0x80004020000d7882 */ /* 0x000fe20000000000 */
[----:B------:R-:W-:Y:S01]  /*4470*/  UMOV UR7, 0x40004040 ;  /* 0x4000404000077882 */ /* 0x000fe20000000000 */
[----:B------:R3:W4:Y:S01]  /*4480*/  @P0 SYNCS.PHASECHK.TRANS64.TRYWAIT P1, [UR4], R0 ;  /* 0x00000000ff0005a7 */ /* 0x0007220008021104 */
[----:B------:R-:W-:Y:S11]  /*4490*/  ELECT P0, URZ, PT ;  /* 0x0000000000ff782f */ /* 0x000ff60003800000 */
[----:B------:R-:W-:Y:S02]  /*44a0*/  @!UPT UIADD3 URZ, UPT, UPT, URZ, URZ, URZ ;  /* 0x000000fffffff290 */ /* 0x000fe4000fffe0ff */
[C---:B-----5:R-:W-:Y:S02]  /*44b0*/  @P0 R2UR.BROADCAST UR5, R4.reuse ;  /* 0x00000000040502ca */ /* 0x060fe400008e0000 */
[----:B------:R-:W-:Y:S11]  /*44c0*/  ELECT P0, URZ, PT ;  /* 0x0000000000ff782f */ /* 0x000ff60003800000 */
[----:B------:R-:W-:Y:S02]  /*44d0*/  @!UPT UIADD3 URZ, UPT, UPT, URZ, URZ, URZ ;  /* 0x000000fffffff290 */ /* 0x000fe4000fffe0ff */
[----:B------:R-:W-:Y:S01]  /*44e0*/  @P0 R2UR.BROADCAST UR14, R4 ;  /* 0x00000000040e02ca */ /* 0x000fe200008e0000 */
[----:B------:R-:W-:Y:S02]  /*44f0*/  UIADD3 UR4, UPT, UPT, UR15, 0x88, URZ ;  /* 0x000000880f047890 */ /* 0x000fe4000fffe0ff */
[----:B------:R-:W-:Y:S01]  /*4500*/  UIADD3 UR17, UPT, UPT, UR17, -0x1, URZ ;  /* 0xffffffff11117890 */ /* 0x000fe2000fffe0ff */
[----:B------:R1:W-:Y:S01]  /*4510*/  UTCQMMA gdesc[UR8], gdesc[UR10], tmem[UR5], tmem[UR26], idesc[UR27], UP2 ;  /* 0x00ff1a0a080075ea */ /* 0x0003e20009000305 */
[----:B------:R-:W-:Y:S08]  /*4520*/  UPLOP3.LUT UP2, UPT, UPT, UPT, UPT, 0x80, 0x8 ;  /* 0x000000000008789c */ /* 0x000ff00003f4f070 */
[----:B------:R3:W-:Y:S01]  /*4530*/  UTCQMMA gdesc[UR6], gdesc[UR12], tmem[UR14], tmem[UR24], idesc[UR25], UPT ;  /* 0x00ff180c060075ea */ /* 0x0007e2000b80030e */
[----:B------:R3:W-:Y:S01]  /*4540*/  UTCBAR [UR4], URZ ;  /* 0x000000ff040073e9 */ /* 0x0007e200080000ff */
[----:B-1----:R-:W-:Y:S01]  /*4550*/  UMOV UR5, UR16 ;  /* 0x0000001000057c82 */ /* 0x002fe20008000000 */
[----:B------:R-:W-:Y:S05]  /*4560*/  BRA.U UP3, `(.L_x_66) ;  /* 0xfffffffd03607547 */ /* 0x000fea000b83ffff */
.L_x_63:
[----:B---3--:R-:W-:Y:S01]  /*4570*/  UIADD3 UR4, UPT, UPT, UR22, 0x1, URZ ;  /* 0x0000000116047890 */ /* 0x008fe2000fffe0ff */
[----:B------:R-:W-:Y:S01]  /*4580*/  LOP3.LUT R3, R3, 0x1, RZ, 0x3c, !PT ;  /* 0x0000000103037812 */ /* 0x000fe200078e3cff */
[----:B------:R-:W-:Y:S02]  /*4590*/  UIADD3 UR5, UPT, UPT, UR23, 0x140, URZ ;  /* 0x0000014017057890 */ /* 0x000fe4000fffe0ff */
[----:B------:R-:W-:-:S04]  /*45a0*/  UISETP.NE.AND UP0, UPT, UR4, 0x2, UPT ;  /* 0x000000020400788c */ /* 0x000fc8000bf05270 */
[----:B------:R-:W-:Y:S02]  /*45b0*/  USEL UR6, URZ, 0x1, UP0 ;  /* 0x00000001ff067887 */ /* 0x000fe40008000000 */
[----:B------:R-:W-:Y:S01]  /*45c0*/  USEL UR22, UR4, URZ, UP0 ;  /* 0x000000ff04167287 */ /* 0x000fe20008000000 */
[----:B------:R2:W-:Y:S03]  /*45d0*/  UTCBAR [UR5], URZ ;  /* 0x000000ff050073e9 */ /* 0x0005e600080000ff */
[----:B------:R-:W-:Y:S01]  /*45e0*/  LOP3.LUT R8, R8, UR6, RZ, 0x3c, !PT ;  /* 0x0000000608087c12 */ /* 0x000fe2000f8e3cff */
[----:B------:R-:W-:Y:S07]  /*45f0*/  @P2 BRA `(.L_x_67) ;  /* 0xfffffff800d02947 */ /* 0x000fee000383ffff */
[----:B------:R-:W3:Y:S01]  /*4600*/  S2UR UR6, SR_CgaCtaId ;  /* 0x00000000000679c3 */ /* 0x000ee20000008800 */
[----:B------:R-:W-:Y:S01]  /*4610*/  ELECT P0, URZ, PT ;  /* 0x0000000000ff782f */ /* 0x000fe20003800000 */
[----:B-1----:R-:W-:Y:S01]  /*4620*/  IMAD.MOV.U32 R0, RZ, RZ, 0x1 ;  /* 0x00000001ff007424 */ /* 0x002fe200078e00ff */
[----:B------:R-:W-:Y:S01]  /*4630*/  UIADD3 UR19, UPT, UPT, UR19, 0x150, URZ ;  /* 0x0000015013137890 */ /* 0x000fe2000fffe0ff */
[----:B------:R-:W-:Y:S01]  /*4640*/  SHF.L.U32 R2, R8, 0x1f, RZ ;  /* 0x0000001f08027819 */ /* 0x000fe200000006ff */
[----:B------:R-:W-:-:S03]  /*4650*/  UMOV UR4, 0x40 ;  /* 0x0000004000047882 */ /* 0x000fc60000000000 */
[----:B------:R-:W-:Y:S01]  /*4660*/  UVIRTCOUNT.DEALLOC.SMPOOL 0x80 ;  /* 0x000000800000784c */ /* 0x000fe20000000000 */
[----:B---3--:R-:W-:Y:S02]  /*4670*/  ULEA UR6, UR6, UR4, 0x18 ;  /* 0x0000000406067291 */ /* 0x008fe4000f8ec0ff */
[----:B------:R-:W-:-:S07]  /*4680*/  ULEA UR4, UR22, UR19, 0x3 ;  /* 0x0000001316047291 */ /* 0x000fce000f8e18ff */
[----:B------:R1:W-:Y:S02]  /*4690*/  @P0 STS.U8 [UR6+0x1c], R0 ;  /* 0x00001c00ff000988 */ /* 0x0003e40008000006 */
[----:B------:R-:W3:Y:S02]  /*46a0*/  SYNCS.PHASECHK.TRANS64.TRYWAIT P0, [UR4], R2 ;  /* 0x00000002ff0075a7 */ /* 0x000ee40008001104 */
[----:B-1-3--:R-:W-:Y:S05]  /*46b0*/  @!P0 BRA `(.L_x_68) ;  /* 0x0000004800d48947 */ /* 0x00afea0003800000 */
.L_x_149:
[----:B------:R-:W-:-:S04]  /*46c0*/  UIADD3 UR4, UPT, UPT, UR22, 0x1, URZ ;  /* 0x0000000116047890 */ /* 0x000fc8000fffe0ff */
[----:B------:R-:W-:-:S04]  /*46d0*/  UISETP.NE.AND UP0, UPT, UR4, 0x2, UPT ;  /* 0x000000020400788c */ /* 0x000fc8000bf05270 */
[----:B--2---:R-:W-:Y:S02]  /*46e0*/  USEL UR5, URZ, 0x1, UP0 ;  /* 0x00000001ff057887 */ /* 0x004fe40008000000 */
[----:B------:R-:W-:-:S04]  /*46f0*/  USEL UR4, UR4, URZ, UP0 ;  /* 0x000000ff04047287 */ /* 0x000fc80008000000 */
[----:B------:R-:W-:Y:S01]  /*4700*/  ULEA UR4, UR4, UR19, 0x3 ;  /* 0x0000001304047291 */ /* 0x000fe2000f8e18ff */
[----:B-1----:R-:W-:-:S04]  /*4710*/  LOP3.LUT R2, R8, UR5, RZ, 0x3c, !PT ;  /* 0x0000000508027c12 */ /* 0x002fc8000f8e3cff */
[----:B------:R-:W-:-:S04]  /*4720*/  SHF.L.U32 R2, R2, 0x1f, RZ ;  /* 0x0000001f02027819 */ /* 0x000fc800000006ff */
[----:B------:R-:W1:Y:S02]  /*4730*/  SYNCS.PHASECHK.TRANS64.TRYWAIT P0, [UR4], R2 ;  /* 0x00000002ff0075a7 */ /* 0x000e640008001104 */
[----:B-1----:R-:W-:Y:S05]  /*4740*/  @!P0 BRA `(.L_x_69) ;  /* 0x0000004800c88947 */ /* 0x002fea0003800000 */
.L_x_151:
[----:B------:R-:W-:Y:S01]  /*4750*/  NOP ;  /* 0x0000000000007918 */ /* 0x000fe20000000000 */
[----:B-1----:R-:W1:Y:S01]  /*4760*/  LDS R0, [UR6+0x14] ;  /* 0x00001406ff007984 */ /* 0x002e620008000800 */
[----:B------:R-:W-:Y:S01]  /*4770*/  LOP3.LUT R3, R9, 0xffff, RZ, 0xc0, !PT ;  /* 0x0000ffff09037812 */ /* 0x000fe200078ec0ff */
[----:B------:R-:W-:-:S03]  /*4780*/  IMAD.MOV.U32 R2, RZ, RZ, 0xffff ;  /* 0x0000ffffff027424 */ /* 0x000fc600078e00ff */
[----:B------:R-:W-:-:S04]  /*4790*/  SHF.R.U32.HI R3, RZ, 0x5, R3 ;  /* 0x00000005ff037819 */ /* 0x000fc80000011603 */
[----:B------:R-:W-:-:S04]  /*47a0*/  SHF.L.U32 R2, R2, R3, RZ ;  /* 0x0000000302027219 */ /* 0x000fc800000006ff */
[----:B-1----:R-:W-:-:S04]  /*47b0*/  LOP3.LUT R0, R0, R2, RZ, 0xc0, !PT ;  /* 0x0000000200007212 */ /* 0x002fc800078ec0ff */
[----:B------:R-:W-:Y:S01]  /*47c0*/  ISETP.NE.AND P0, PT, R0, R2, PT ;  /* 0x000000020000720c */ /* 0x000fe20003f05270 */
[----:B------:R-:W-:-:S05]  /*47d0*/  IMAD.MOV.U32 R0, RZ, RZ, 0x1 ;  /* 0x00000001ff007424 */ /* 0x000fca00078e00ff */
[----:B------:R-:W-:-:S07]  /*47e0*/  SHF.L.U32 R0, R0, R3, RZ ;  /* 0x0000000300007219 */ /* 0x000fce00000006ff */
[----:B------:R-:W-:Y:S05]  /*47f0*/  @P0 BRA `(.L_x_70) ;  /* 0x00000000005c0947 */ /* 0x000fea0003800000 */
[----:B------:R-:W1:Y:S02]  /*4800*/  LDS R3, [UR6+0x18] ;  /* 0x00001806ff037984 */ /* 0x000e640008000800 */
[----:B-1----:R-:W-:-:S04]  /*4810*/  LOP3.LUT R3, R3, R0, RZ, 0xc0, !PT ;  /* 0x0000000003037212 */ /* 0x002fc800078ec0ff */
[----:B------:R-:W-:-:S13]  /*4820*/  ISETP.NE.AND P0, PT, R3, R0, PT ;  /* 0x000000000300720c */ /* 0x000fda0003f05270 */
[----:B------:R-:W-:Y:S05]  /*4830*/  @P0 BRA `(.L_x_71) ;  /* 0x0000000000400947 */ /* 0x000fea0003800000 */
[----:B------:R-:W-:Y:S01]  /*4840*/  R2UR UR4, R2 ;  /* 0x00000000020472ca */ /* 0x000fe200000e0000 */
[----:B------:R-:W1:Y:S01]  /*4850*/  S2R R3, SR_LANEID ;  /* 0x0000000000037919 */ /* 0x000e620000000000 */
[----:B------:R-:W-:-:S04]  /*4860*/  LOP3.LUT R0, RZ, R0, RZ, 0x33, !PT ;  /* 0x00000000ff007212 */ /* 0x000fc800078e33ff */
[----:B------:R-:W2:Y:S07]  /*4870*/  REDUX UR7, R0 ;  /* 0x00000000000773c4 */ /* 0x000eae0000000000 */
[----:B------:R-:W-:-:S03]  /*4880*/  ULOP3.LUT UR5, URZ, UR4, URZ, 0x33, !UPT ;  /* 0x00000004ff057292 */ /* 0x000fc6000f8e33ff */
[----:B------:R-:W-:Y:S02]  /*4890*/  VOTEU.ANY UR4, UPT, PT ;  /* 0x0000000000047886 */ /* 0x000fe400038e0100 */
[----:B------:R-:W-:Y:S01]  /*48a0*/  UFLO.U32 UR4, UR4 ;  /* 0x00000004000472bd */ /* 0x000fe200080e0000 */
[----:B------:R-:W-:-:S04]  /*48b0*/  IMAD.U32 R2, RZ, RZ, UR5 ;  /* 0x00000005ff027e24 */ /* 0x000fc8000f8e00ff */
[----:B------:R-:W3:Y:S02]  /*48c0*/  REDUX UR8, R2 ;  /* 0x00000000020873c4 */ /* 0x000ee40000000000 */
[----:B------:R1:W-:Y:S01]  /*48d0*/  UTCATOMSWS.AND URZ, UR5 ;  /* 0x0000000500ff79e3 */ /* 0x0003e20008000000 */
[----:B--2---:R-:W-:Y:S01]  /*48e0*/  IMAD.U32 R0, RZ, RZ, UR7 ;  /* 0x00000007ff007e24 */ /* 0x004fe2000f8e00ff */
[----:B-1----:R-:W-:Y:S01]  /*48f0*/  ISETP.EQ.U32.AND P0, PT, R3, UR4, PT ;  /* 0x0000000403007c0c */ /* 0x002fe2000bf02070 */
[----:B---3--:R-:W-:-:S12]  /*4900*/  IMAD.U32 R2, RZ, RZ, UR8 ;  /* 0x00000008ff027e24 */ /* 0x008fd8000f8e00ff */
[----:B------:R1:W-:Y:S04]  /*4910*/  @P0 ATOMS.AND RZ, [UR6+0x14], R2 ;  /* 0x00001402ffff098c */ /* 0x0003e8000a800006 */
[----:B------:R1:W-:Y:S01]  /*4920*/  @P0 ATOMS.AND RZ, [UR6+0x18], R0 ;  /* 0x00001800ffff098c */ /* 0x0003e2000a800006 */
[----:B------:R-:W-:Y:S05]  /*4930*/  BRA `(.L_x_72) ;  /* 0x0000000000147947 */ /* 0x000fea0003800000 */
.L_x_71:
[----:B------:R-:W-:Y:S02]  /*4940*/  MOV R2, 0x4960 ;  /* 0x0000496000027802 */ /* 0x000fe40000000f00 */
[----:B----45:R-:W-:Y:S05]  /*4950*/  CALL.REL.NOINC `($__internal_0_$__cuda_sm10x_tcgen05_guardrail_trap_col_being_dealloced_not_returned_by_alloc) ;  /* 0x0000004800e87944 */ /* 0x030fea0003c00000 */
[----:B------:R-:W-:Y:S05]  /*4960*/  BRA `(.L_x_72) ;  /* 0x0000000000087947 */ /* 0x000fea0003800000 */
.L_x_70:
[----:B------:R-:W-:Y:S02]  /*4970*/  MOV R2, 0x4990 ;  /* 0x0000499000027802 */ /* 0x000fe40000000f00 */
[----:B----45:R-:W-:Y:S05]  /*4980*/  CALL.REL.NOINC `($__internal_2_$__cuda_sm10x_tcgen05_guardrail_trap_unallocated_columns_being_dealloced) ;  /* 0x0000004800f47944 */ /* 0x030fea0003c00000 */
.L_x_72:
[----:B------:R-:W-:Y:S01]  /*4990*/  NOP ;  /* 0x0000000000007918 */ /* 0x000fe20000000000 */
[----:B------:R-:W-:Y:S05]  /*49a0*/  EXIT ;  /* 0x000000000000794d */ /* 0x000fea0003800000 */
.L_x_56:
[----:B------:R-:W2:Y:S01]  /*49b0*/  LDCU UR5, c[0x0][0x384] ;  /* 0x00007080ff0577ac */ /* 0x000ea20008000800 */
[----:B------:R-:W-:Y:S02]  /*49c0*/  UISETP.NE.OR UP0, UPT, UR15, 0x3, !UP2 ;  /* 0x000000030f00788c */ /* 0x000fe4000d705670 */
[----:B--2---:R-:W-:-:S07]  /*49d0*/  UIADD3 UR5, UPT, UPT, UR5, 0x3f, URZ ;  /* 0x0000003f05057890 */ /* 0x004fce000fffe0ff */
[----:B------:R-:W-:Y:S05]  /*49e0*/  BRA.U UP0, `(.L_x_73) ;  /* 0x00000011009c7547 */ /* 0x000fea000b800000 */
[----:B------:R-:W2:Y:S01]  /*49f0*/  LDCU UR51, c[0x0][0x388] ;  /* 0x00007100ff3377ac */ /* 0x000ea20008000800 */
[----:B------:R-:W3:Y:S01]  /*4a00*/  S2UR UR14, SR_CgaCtaId ;  /* 0x00000000000e79c3 */ /* 0x000ee20000008800 */
[----:B------:R-:W-:Y:S01]  /*4a10*/  R2UR UR50, R131 ;  /* 0x00000000833272ca */ /* 0x000fe200000e0000 */
[----:B------:R-:W-:Y:S01]  /*4a20*/  IMAD.MOV.U32 R11, RZ, RZ, 0x1 ;  /* 0x00000001ff0b7424 */ /* 0x000fe200078e00ff */
[----:B------:R-:W-:Y:S01]  /*4a30*/  USHF.R.S32.HI UR4, URZ, 0x1f, UR5 ;  /* 0x0000001fff047899 */ /* 0x000fe20008011405 */
[----:B------:R-:W-:Y:S01]  /*4a40*/  R2UR UR45, R132 ;  /* 0x00000000842d72ca */ /* 0x000fe200000e0000 */
[----:B------:R-:W4:Y:S01]  /*4a50*/  LDCU UR18, c[0x0][0xc0c] ;  /* 0x00018180ff1277ac */ /* 0x000f220008000800 */
[----:B------:R-:W-:Y:S01]  /*4a60*/  IMAD.MOV.U32 R10, RZ, RZ, RZ ;  /* 0x000000ffff0a7224 */ /* 0x000fe200078e00ff */
[----:B------:R-:W-:Y:S01]  /*4a70*/  ULEA.HI UR4, UR4, UR5, URZ, 0x6 ;  /* 0x0000000504047291 */ /* 0x000fe2000f8f30ff */
[----:B------:R-:W1:Y:S03]  /*4a80*/  LDCU UR38, c[0x0][0x370] ;  /* 0x00006e00ff2677ac */ /* 0x000e660008000800 */
[----:B------:R-:W-:Y:S01]  /*4a90*/  USHF.R.S32.HI UR29, URZ, 0x6, UR4 ;  /* 0x00000006ff1d7899 */ /* 0x000fe20008011404 */
[----:B--2---:R-:W-:Y:S01]  /*4aa0*/  IMAD.U32 R0, RZ, RZ, UR51 ;  /* 0x00000033ff007e24 */ /* 0x004fe2000f8e00ff */
[----:B------:R-:W1:Y:S04]  /*4ab0*/  LDCU.128 UR32, c[0x0][0xc10] ;  /* 0x00018200ff2077ac */ /* 0x000e680008000c00 */
[----:B------:R-:W-:Y:S01]  /*4ac0*/  IMAD.U32 R5, RZ, RZ, UR29 ;  /* 0x0000001dff057e24 */ /* 0x000fe2000f8e00ff */
[----:B------:R-:W-:Y:S01]  /*4ad0*/  IABS R0, R0 ;  /* 0x0000000000007213 */ /* 0x000fe20000000000 */
[----:B------:R-:W2:Y:S03]  /*4ae0*/  LDCU UR4, c[0x0][0xc30] ;  /* 0x00018600ff0477ac */ /* 0x000ea60008000800 */
[----:B------:R-:W-:Y:S01]  /*4af0*/  IABS R2, R5 ;  /* 0x0000000500027213 */ /* 0x000fe20000000000 */
[----:B------:R-:W3:Y:S01]  /*4b00*/  LDCU UR37, c[0x0][0x374] ;  /* 0x00006e80ff2577ac */ /* 0x000ee20008000800 */
[----:B------:R-:W-:-:S02]  /*4b10*/  R2UR UR27, R0 ;  /* 0x00000000001b72ca */ /* 0x000fc400000e0000 */
[----:B------:R-:W-:Y:S01]  /*4b20*/  R2UR UR28, R2 ;  /* 0x00000000021c72ca */ /* 0x000fe200000e0000 */
[----:B------:R-:W3:Y:S01]  /*4b30*/  LDCU.64 UR8, c[0x0][0x348] ;  /* 0x00006900ff0877ac */ /* 0x000ee20008000a00 */
[----:B------:R-:W3:Y:S01]  /*4b40*/  LDC.64 R2, c[0x0][0x988] ;  /* 0x00026200ff027b82 */ /* 0x000ee20000000a00 */
[----:B------:R-:W-:Y:S01]  /*4b50*/  IABS R5, R5 ;  /* 0x0000000500057213 */ /* 0x000fe20000000000 */
[----:B------:R-:W3:Y:S04]  /*4b60*/  LDCU UR53, c[0x0][0xc20] ;  /* 0x00018400ff3577ac */ /* 0x000ee80008000800 */
[----:B------:R-:W-:Y:S01]  /*4b70*/  IMAD.MOV R5, RZ, RZ, -R5 ;  /* 0x000000ffff057224 */ /* 0x000fe200078e0a05 */
[----:B------:R-:W3:Y:S02]  /*4b80*/  LDCU UR36, c[0x0][0x38c] ;  /* 0x00007180ff2477ac */ /* 0x000ee40008000800 */
[----:B------:R-:W3:Y:S01]  /*4b90*/  I2F.RP R0, UR27 ;  /* 0x0000001b00007d06 */ /* 0x000ee20008209400 */
[----:B----4-:R-:W-:Y:S01]  /*4ba0*/  UISETP.NE.AND UP2, UPT, UR18, 0x1, UPT ;  /* 0x000000011200788c */ /* 0x010fe2000bf45270 */
[----:B------:R-:W-:Y:S01]  /*4bb0*/  R2UR UR48, R5 ;  /* 0x00000000053072ca */ /* 0x000fe200000e0000 */
[----:B--2---:R-:W-:-:S02]  /*4bc0*/  UISETP.NE.AND UP2, UPT, UR4, 0x1, UPT ;  /* 0x000000010400788c */ /* 0x004fc4000bf45270 */
[----:B-1----:R-:W-:-:S03]  /*4bd0*/  UIMAD.WIDE.U32 UR10, UR38, UR32, URZ ;  /* 0x00000020260a72a5 */ /* 0x002fc6000f8e00ff */
[----:B------:R-:W1:Y:S01]  /*4be0*/  I2F.RP R4, UR28 ;  /* 0x0000001c00047d06 */ /* 0x000e620008209400 */
[----:B------:R-:W-:Y:S01]  /*4bf0*/  UMOV UR19, 0x400 ;  /* 0x0000040000137882 */ /* 0x000fe20000000000 */
[----:B---3--:R-:W-:Y:S02]  /*4c00*/  UIMAD.WIDE.U32 UR12, UR37, UR35, URZ ;  /* 0x00000023250c72a5 */ /* 0x008fe4000f8e00ff */
[----:B------:R-:W-:Y:S02]  /*4c10*/  ULEA UR19, UR14, UR19, 0x18 ;  /* 0x000000130e137291 */ /* 0x000fe4000f8ec0ff */
[----:B------:R-:W-:Y:S01]  /*4c20*/  UISETP.NE.AND UP0, UPT, UR39, 0x1, UPT ;  /* 0x000000012700788c */ /* 0x000fe2000bf05270 */
[----:B------:R-:W-:Y:S01]  /*4c30*/  ISETP.NE.U32.AND P0, PT, R2, RZ, PT ;  /* 0x000000ff0200720c */ /* 0x000fe20003f05070 */
[----:B------:R-:W2:Y:S01]  /*4c40*/  MUFU.RCP R0, R0 ;  /* 0x0000000000007308 */ /* 0x000ea20000001000 */
[----:B------:R-:W-:Y:S02]  /*4c50*/  UIADD3 UR30, UP0, UPT, UR8, 0x680, URZ ;  /* 0x00000680081e7890 */ /* 0x000fe4000ff1e0ff */
[----:B------:R-:W-:Y:S01]  /*4c60*/  ISETP.NE.AND.EX P0, PT, R3, RZ, PT, P0 ;  /* 0x000000ff0300720c */ /* 0x000fe20003f05300 */
[----:B------:R-:W-:Y:S01]  /*4c70*/  UIADD3 UR49, UPT, UPT, UR19, 0x110, URZ ;  /* 0x0000011013317890 */ /* 0x000fe2000fffe0ff */
[----:B------:R-:W3:Y:S01]  /*4c80*/  LDC.64 R2, c[0x0][0x990] ;  /* 0x00026400ff027b82 */ /* 0x000ee20000000a00 */
[----:B------:R-:W-:-:S02]  /*4c90*/  UIADD3 UR46, UPT, UPT, UR19, 0x138, URZ ;  /* 0x00000138132e7890 */ /* 0x000fc4000fffe0ff */
[----:B-1----:R-:W1:Y:S01]  /*4ca0*/  MUFU.RCP R4, R4 ;  /* 0x0000000400047308 */ /* 0x002e620000001000 */
[----:B------:R-:W-:Y:S01]  /*4cb0*/  UISETP.GE.AND UP1, UPT, UR39, 0x1, UPT ;  /* 0x000000012700788c */ /* 0x000fe2000bf26270 */
[----:B------:R-:W-:Y:S01]  /*4cc0*/  UMOV UR42, UR13 ;  /* 0x0000000d002a7c82 */ /* 0x000fe20008000000 */
[----:B------:R-:W-:Y:S02]  /*4cd0*/  UISETP.NE.AND UP1, UPT, UR34, 0x1, UPT ;  /* 0x000000012200788c */ /* 0x000fe4000bf25270 */
[----:B------:R-:W-:Y:S02]  /*4ce0*/  UIADD3.X UR31, UPT, UPT, URZ, UR9, URZ, UP0, !UPT ;  /* 0x00000009ff1f7290 */ /* 0x000fe400087fe4ff */
[----:B------:R-:W-:Y:S01]  /*4cf0*/  UPLOP3.LUT UP4, UPT, UPT, UPT, UPT, 0x40, 0x4 ;  /* 0x000000000004789c */ /* 0x000fe20003f8e870 */
[----:B--2---:R-:W-:Y:S01]  /*4d00*/  VIADD R0, R0, 0xffffffe ;  /* 0x0ffffffe00007836 */ /* 0x004fe20000000000 */
[----:B------:R-:W2:Y:S01]  /*4d10*/  LDCU.64 UR16, c[0x0][0xc28] ;  /* 0x00018500ff1077ac */ /* 0x000ea20008000a00 */
[----:B------:R-:W-:-:S04]  /*4d20*/  UIADD3 UR8, UPT, UPT, UR19, 0x200, URZ ;  /* 0x0000020013087890 */ /* 0x000fc8000fffe0ff */
[----:B------:R-:W4:Y:S01]  /*4d30*/  F2I.FTZ.U32.TRUNC.NTZ R0, R0 ;  /* 0x0000000000007305 */ /* 0x000f22000021f000 */
[----:B------:R-:W-:Y:S01]  /*4d40*/  UIADD3 UR9, UPT, UPT, UR19, 0x110, URZ ;  /* 0x0000011013097890 */ /* 0x000fe2000fffe0ff */
[----:B-1----:R-:W-:Y:S01]  /*4d50*/  VIADD R4, R4, 0xffffffe ;  /* 0x0ffffffe04047836 */ /* 0x002fe20000000000 */
[----:B------:R-:W-:Y:S02]  /*4d60*/  UPRMT UR49, UR14, 0x654, UR49 ;  /* 0x000006540e317896 */ /* 0x000fe40008000031 */
[----:B------:R-:W-:Y:S02]  /*4d70*/  UPRMT UR46, URZ, 0x654, UR46 ;  /* 0x00000654ff2e7896 */ /* 0x000fe4000800002e */
[----:B------:R-:W-:Y:S01]  /*4d80*/  USHF.R.U32.HI UR43, URZ, UR33, UR11 ;  /* 0x00000021ff2b7299 */ /* 0x000fe2000801160b */
[----:B------:R-:W1:Y:S01]  /*4d90*/  F2I.FTZ.U32.TRUNC.NTZ R4, R4 ;  /* 0x0000000400047305 */ /* 0x000e62000021f000 */
[----:B------:R-:W-:Y:S02]  /*4da0*/  USHF.R.U32.HI UR42, URZ, UR53, UR42 ;  /* 0x00000035ff2a7299 */ /* 0x000fe4000801162a */
[----:B------:R-:W-:-:S02]  /*4db0*/  UISETP.NE.AND UP1, UPT, UR51, URZ, UPT ;  /* 0x000000ff3300728c */ /* 0x000fc4000bf25270 */
[----:B------:R-:W-:Y:S01]  /*4dc0*/  UISETP.NE.AND UP0, UPT, UR36, URZ, UPT ;  /* 0x000000ff2400728c */ /* 0x000fe2000bf05270 */
[----:B----4-:R-:W-:Y:S01]  /*4dd0*/  R2UR UR7, R0 ;  /* 0x00000000000772ca */ /* 0x010fe200000e0000 */
[----:B------:R-:W-:Y:S01]  /*4de0*/  UISETP.NE.AND UP6, UPT, UR29, URZ, UPT ;  /* 0x000000ff1d00728c */ /* 0x000fe2000bfc5270 */
[----:B------:R-:W-:Y:S01]  /*4df0*/  VOTEU.ANY UP5, P0 ;  /* 0x0000000000ff7886 */ /* 0x000fe200000a0100 */
[----:B-1----:R-:W-:-:S10]  /*4e00*/  R2UR UR5, R4 ;  /* 0x00000000040572ca */ /* 0x002fd400000e0000 */
[----:B------:R-:W-:-:S04]  /*4e10*/  UIADD3 UR4, UPT, UPT, URZ, -UR7, URZ ;  /* 0x80000007ff047290 */ /* 0x000fc8000fffe0ff */
[----:B------:R-:W-:-:S03]  /*4e20*/  UIMAD UR40, UR4, UR27, URZ ;  /* 0x0000001b042872a4 */ /* 0x000fc6000f8e02ff */
[----:B------:R-:W-:Y:S01]  /*4e30*/  UMOV UR4, URZ ;  /* 0x000000ff00047c82 */ /* 0x000fe20008000000 */
[----:B------:R-:W-:-:S04]  /*4e40*/  UIADD3 UR6, UPT, UPT, URZ, -UR5, URZ ;  /* 0x80000005ff067290 */ /* 0x000fc8000fffe0ff */
[----:B------:R-:W-:-:S03]  /*4e50*/  UIMAD UR10, UR6, UR28, URZ ;  /* 0x0000001c060a72a4 */ /* 0x000fc6000f8e02ff */
[----:B------:R-:W-:Y:S01]  /*4e60*/  UMOV UR6, URZ ;  /* 0x000000ff00067c82 */ /* 0x000fe20008000000 */
[----:B------:R-:W-:Y:S02]  /*4e70*/  UIMAD.WIDE.U32 UR4, UR5, UR10, UR4 ;  /* 0x0000000a050472a5 */ /* 0x000fe4000f8e0004 */
[----:B------:R-:W-:-:S07]  /*4e80*/  UIMAD.WIDE.U32 UR40, UR7, UR40, UR6 ;  /* 0x00000028072872a5 */ /* 0x000fce000f8e0006 */
[----:B------:R-:W-:Y:S01]  /*4e90*/  UMOV UR40, UR41 ;  /* 0x0000002900287c82 */ /* 0x000fe20008000000 */
[----:B--23--:R-:W-:-:S05]  /*4ea0*/  UMOV UR41, UR5 ;  /* 0x0000000500297c82 */ /* 0x00cfca0008000000 */
.L_x_83:
[----:B------:R-:W-:Y:S04]  /*4eb0*/  SHF.L.U32 R4, R10, 0x1f, RZ ;  /* 0x0000001f0a047819 */ /* 0x000fe800000006ff */
[----:B-1----:R-:W1:Y:S02]  /*4ec0*/  SYNCS.PHASECHK.TRANS64.TRYWAIT P0, [UR19+0x130], R4 ;  /* 0x00013004ff0075a7 */ /* 0x002e640008001113 */
[----:B-1----:R-:W-:Y:S05]  /*4ed0*/  @!P0 BRA `(.L_x_74) ;  /* 0x0000004000fc8947 */ /* 0x002fea0003800000 */
.L_x_153:
[----:B-1----:R-:W1:Y:S01]  /*4ee0*/  LDS.128 R4, [UR19+0x170] ;  /* 0x00017013ff047984 */ /* 0x002e620008000c00 */
[----:B------:R-:W-:Y:S01]  /*4ef0*/  UISETP.GE.AND UP0, UPT, UR39, 0x1, UPT ;  /* 0x000000012700788c */ /* 0x000fe2000bf06270 */
[----:B------:R-:W-:Y:S01]  /*4f00*/  @!PT LDS RZ, [RZ] ;  /* 0x00000000fffff984 */ /* 0x000fe20000000800 */
[----:B------:R-:W-:Y:S01]  /*4f10*/  @!PT LDS RZ, [RZ] ;  /* 0x00000000fffff984 */ /* 0x000fe20000000800 */
[----:B------:R-:W-:Y:S01]  /*4f20*/  @!PT LDS RZ, [RZ] ;  /* 0x00000000fffff984 */ /* 0x000fe20000000800 */
[----:B------:R-:W-:Y:S01]  /*4f30*/  @!PT LDS RZ, [RZ] ;  /* 0x00000000fffff984 */ /* 0x000fe20000000800 */
[----:B------:R2:W-:Y:S06]  /*4f40*/  MEMBAR.ALL.CTA ;  /* 0x0000000000007992 */ /* 0x0005ec0000008000 */
[----:B--2---:R-:W2:Y:S02]  /*4f50*/  FENCE.VIEW.ASYNC.S ;  /* 0x00000000000073c6 */ /* 0x004ea40000000000 */
[----:B--2---:R-:W-:Y:S01]  /*4f60*/  SYNCS.ARRIVE.TRANS64.RED.A1T0 RZ, [UR46], RZ ;  /* 0x000000ffffff79a7 */ /* 0x004fe2000810042e */
[----:B-1----:R-:W-:Y:S11]  /*4f70*/  LOP3.LUT P0, RZ, R6, 0x1, RZ, 0xc0, !PT ;  /* 0x0000000106ff7812 */ /* 0x002ff6000780c0ff */
[----:B------:R-:W-:Y:S02]  /*4f80*/  @!UPT UIADD3 URZ, UPT, UPT, URZ, URZ, URZ ;  /* 0x000000fffffff290 */ /* 0x000fe4000fffe0ff */
[----:B------:R-:W-:Y:S01]  /*4f90*/  VOTEU.ANY UP1, P0 ;  /* 0x0000000000ff7886 */ /* 0x000fe20000020100 */
[----:B------:R-:W-:Y:S11]  /*4fa0*/  PLOP3.LUT P0, PT, PT, PT, UP1, 0x80, 0x8 ;  /* 0x000000000008781c */ /* 0x000ff60003f0f018 */
[----:B------:R-:W-:Y:S02]  /*4fb0*/  @!UPT UIADD3 URZ, UPT, UPT, URZ, URZ, URZ ;  /* 0x000000fffffff290 */ /* 0x000fe4000fffe0ff */
[----:B------:R-:W-:Y:S02]  /*4fc0*/  @P0 MOV R8, R4 ;  /* 0x0000000400080202 */ /* 0x000fe40000000f00 */
[----:B------:R-:W-:Y:S02]  /*4fd0*/  @P0 LOP3.LUT R0, R5, 0xffff, RZ, 0xc0, !PT ;  /* 0x0000ffff05000812 */ /* 0x000fe400078ec0ff */
[----:B------:R-:W-:Y:S02]  /*4fe0*/  @P0 R2UR UR5, R8 ;  /* 0x00000000080502ca */ /* 0x000fe400000e0000 */
[----:B------:R-:W-:Y:S11]  /*4ff0*/  @P0 R2UR UR4, R0 ;  /* 0x00000000000402ca */ /* 0x000ff600000e0000 */
[----:B------:R-:W-:Y:S02]  /*5000*/  @UP1 UMOV UR15, UR5 ;  /* 0x00000005000f1c82 */ /* 0x000fe40008000000 */
[----:B------:R-:W-:Y:S01]  /*5010*/  @UP1 UMOV UR7, UR4 ;  /* 0x0000000400071c82 */ /* 0x000fe20008000000 */
[----:B------:R-:W-:Y:S05]  /*5020*/  BRA.U !UP0, `(.L_x_75) ;  /* 0x0000000108c07547 */ /* 0x000fea000b800000 */
[----:B------:R-:W-:Y:S02]  /*5030*/  UIMAD.WIDE.U32 UR12, UR7, UR35, URZ ;  /* 0x00000023070c72a5 */ /* 0x000fe4000f8e00ff */
[----:B------:R-:W-:Y:S02]  /*5040*/  UP2UR UR14, UPR, URZ, 0x4 ;  /* 0x00000004ff0e7883 */ /* 0x000fe40008000000 */
[----:B------:R-:W-:Y:S02]  /*5050*/  UISETP.NE.AND UP2, UPT, UR34, 0x1, UPT ;  /* 0x000000012200788c */ /* 0x000fe4000bf45270 */
[----:B------:R-:W-:Y:S02]  /*5060*/  UIMAD.WIDE.U32 UR20, UR15, UR32, URZ ;  /* 0x000000200f1472a5 */ /* 0x000fe4000f8e00ff */
[----:B------:R-:W-:Y:S02]  /*5070*/  USEL UR4, UR37, UR42, !UP2 ;  /* 0x0000002a25047287 */ /* 0x000fe4000d000000 */
[----:B------:R-:W-:Y:S02]  /*5080*/  UISETP.NE.AND UP0, UPT, UR18, 0x1, UPT ;  /* 0x000000011200788c */ /* 0x000fe4000bf05270 */
[----:B------:R-:W-:Y:S02]  /*5090*/  UP2UR UR26, UPR, URZ, 0x2 ;  /* 0x00000002ff1a7883 */ /* 0x000fe40008000000 */
[----:B------:R-:W-:Y:S02]  /*50a0*/  UISETP.NE.AND UP1, UPT, UR39, 0x1, UPT ;  /* 0x000000012700788c */ /* 0x000fe4000bf25270 */
[----:B------:R-:W-:Y:S02]  /*50b0*/  UIMAD.WIDE.U32 UR22, UR4, UR16, URZ ;  /* 0x00000010041672a5 */ /* 0x000fe4000f8e00ff */
[----:B------:R-:W-:Y:S01]  /*50c0*/  USEL UR10, UR38, UR43, !UP0 ;  /* 0x0000002b260a7287 */ /* 0x000fe2000c000000 */
[----:B------:R-:W-:Y:S02]  /*50d0*/  UMOV UR5, UR13 ;  /* 0x0000000d00057c82 */ /* 0x000fe40008000000 */
[----:B------:R-:W-:Y:S02]  /*50e0*/  USHF.R.U32.HI UR6, URZ, UR53, UR5 ;  /* 0x00000035ff067299 */ /* 0x000fe40008011605 */
[----:B------:R-:W-:Y:S02]  /*50f0*/  UIMAD.WIDE.U32 UR24, UR10, UR16, URZ ;  /* 0x000000100a1872a5 */ /* 0x000fe4000f8e00ff */
[----:B------:R-:W-:Y:S02]  /*5100*/  USEL UR6, UR7, UR6, !UP2 ;  /* 0x0000000607067287 */ /* 0x000fe4000d000000 */
[----:B------:R-:W-:Y:S02]  /*5110*/  UISETP.NE.AND UP2, UPT, UR14, URZ, UPT ;  /* 0x000000ff0e00728c */ /* 0x000fe4000bf45270 */
[----:B------:R-:W-:Y:S01]  /*5120*/  UIMAD.WIDE.U32 UR12, UR6, UR16, URZ ;  /* 0x00000010060c72a5 */ /* 0x000fe2000f8e00ff */
[----:B------:R-:W-:Y:S02]  /*5130*/  UMOV UR5, UR21 ;  /* 0x0000001500057c82 */ /* 0x000fe40008000000 */
[----:B------:R-:W-:Y:S03]  /*5140*/  USHF.R.U32.HI UR11, URZ, UR33, UR5 ;  /* 0x00000021ff0b7299 */ /* 0x000fe60008011605 */
[----:B------:R-:W-:Y:S02]  /*5150*/  UMOV UR5, UR23 ;  /* 0x0000001700057c82 */ /* 0x000fe40008000000 */
[----:B------:R-:W-:Y:S03]  /*5160*/  @UP1 USHF.R.U32.HI UR4, URZ, UR17, UR5 ;  /* 0x00000011ff041299 */ /* 0x000fe60008011605 */
[----:B------:R-:W-:Y:S01]  /*5170*/  UMOV UR5, UR25 ;  /* 0x0000001900057c82 */ /* 0x000fe20008000000 */
[----:B------:R-:W-:Y:S02]  /*5180*/  UIMAD UR4, UR39, UR4, URZ ;  /* 0x00000004270472a4 */ /* 0x000fe4000f8e02ff */
[----:B------:R-:W-:Y:S02]  /*5190*/  @UP1 USHF.R.U32.HI UR10, URZ, UR17, UR5 ;  /* 0x00000011ff0a1299 */ /* 0x000fe40008011605 */
[----:B------:R-:W-:Y:S02]  /*51a0*/  USEL UR5, UR15, UR11, !UP0 ;  /* 0x0000000b0f057287 */ /* 0x000fe4000c000000 */
[----:B------:R-:W-:Y:S02]  /*51b0*/  UIMAD UR11, UR39, UR10, URZ ;  /* 0x0000000a270b72a4 */ /* 0x000fe4000f8e02ff */
[----:B------:R-:W-:Y:S03]  /*51c0*/  UISETP.GE.AND UP0, UPT, UR6, UR4, UPT ;  /* 0x000000040600728c */ /* 0x000fe6000bf06270 */
[----:B------:R-:W-:Y:S01]  /*51d0*/  UMOV UR4, UR13 ;  /* 0x0000000d00047c82 */ /* 0x000fe20008000000 */
[----:B------:R-:W-:Y:S02]  /*51e0*/  UISETP.GE.OR UP0, UPT, UR5, UR11, UP0 ;  /* 0x0000000b0500728c */ /* 0x000fe40008706670 */
[----:B------:R-:W-:Y:S02]  /*51f0*/  USHF.R.U32.HI UR4, URZ, UR17, UR4 ;  /* 0x00000011ff047299 */ /* 0x000fe40008011604 */
[----:B------:R-:W-:Y:S02]  /*5200*/  UIMAD.WIDE.U32 UR12, UR5, UR16, URZ ;  /* 0x00000010050c72a5 */ /* 0x000fe4000f8e00ff */
[----:B------:R-:W-:Y:S04]  /*5210*/  USEL UR14, UR6, UR4, !UP1 ;  /* 0x00000004060e7287 */ /* 0x000fe8000c800000 */
[----:B------:R-:W-:Y:S01]  /*5220*/  UIADD3 UR11, UPT, UPT, -UR14, URZ, URZ ;  /* 0x000000ff0e0b7290 */ /* 0x000fe2000fffe1ff */
[----:B------:R-:W-:Y:S02]  /*5230*/  @!UP0 UMOV UR4, UR13 ;  /* 0x0000000d00048c82 */ /* 0x000fe40008000000 */
[----:B------:R-:W-:Y:S02]  /*5240*/  @!UP0 USHF.R.U32.HI UR4, URZ, UR17, UR4 ;  /* 0x00000011ff048299 */ /* 0x000fe40008011604 */
[----:B------:R-:W-:Y:S02]  /*5250*/  UIMAD UR11, UR39, UR11, UR6 ;  /* 0x0000000b270b72a4 */ /* 0x000fe4000f8e0206 */
[----:B------:R-:W-:Y:S02]  /*5260*/  @!UP0 USEL UR4, UR5, UR4, !UP1 ;  /* 0x0000000405048287 */ /* 0x000fe4000c800000 */
[----:B------:R-:W-:Y:S02]  /*5270*/  UISETP.NE.AND UP1, UPT, UR26, URZ, UPT ;  /* 0x000000ff1a00728c */ /* 0x000fe4000bf25270 */
[----:B------:R-:W-:Y:S02]  /*5280*/  @!UP0 UIMAD UR11, UR10, UR11, UR4 ;  /* 0x0000000b0a0b82a4 */ /* 0x000fe4000f8e0204 */
[----:B------:R-:W-:Y:S02]  /*5290*/  @!UP0 UIADD3 UR12, UPT, UPT, UR14, -UR4, URZ ;  /* 0x800000040e0c8290 */ /* 0x000fe4000fffe0ff */
[----:B------:R-:W-:Y:S02]  /*52a0*/  UIADD3 UR4, UPT, UPT, -UR5, URZ, URZ ;  /* 0x000000ff05047290 */ /* 0x000fe4000fffe1ff */
[----:B------:R-:W-:Y:S02]  /*52b0*/  UIADD3 UR10, UPT, UPT, -UR6, URZ, URZ ;  /* 0x000000ff060a7290 */ /* 0x000fe4000fffe1ff */
[----:B------:R-:W-:Y:S02]  /*52c0*/  @!UP0 UIMAD UR6, UR12, UR39, UR5 ;  /* 0x000000270c0682a4 */ /* 0x000fe4000f8e0205 */
[----:B------:R-:W-:Y:S02]  /*52d0*/  UIMAD UR15, UR18, UR4, UR15 ;  /* 0x00000004120f72a4 */ /* 0x000fe4000f8e020f */
[----:B------:R-:W-:Y:S01]  /*52e0*/  UIMAD UR7, UR34, UR10, UR7 ;  /* 0x0000000a220772a4 */ /* 0x000fe2000f8e0207 */
[----:B------:R-:W-:Y:S02]  /*52f0*/  @!UP0 UMOV UR5, UR11 ;  /* 0x0000000b00058c82 */ /* 0x000fe40008000000 */
[----:B------:R-:W-:Y:S02]  /*5300*/  UIMAD UR15, UR5, UR18, UR15 ;  /* 0x00000012050f72a4 */ /* 0x000fe4000f8e020f */
[----:B------:R-:W-:Y:S11]  /*5310*/  UIMAD UR7, UR6, UR34, UR7 ;  /* 0x00000022060772a4 */ /* 0x000ff6000f8e0207 */
[----:B------:R-:W-:Y:S01]  /*5320*/  @!UPT UIADD3 URZ, UPT, UPT, URZ, URZ, URZ ;  /* 0x000000fffffff290 */ /* 0x000fe2000fffe0ff */
.L_x_75:
[----:B------:R-:W1:Y:S01]  /*5330*/  @!UP2 LDCU.128 UR20, c[0x0][0xc10] ;  /* 0x00018200ff14a7ac */ /* 0x000e620008000c00 */
[C---:B------:R-:W-:Y:S02]  /*5340*/  ISETP.NE.U32.AND P2, PT, R2.reuse, RZ, PT ;  /* 0x000000ff0200720c */ /* 0x040fe40003f45070 */
[----:B------:R-:W-:Y:S02]  /*5350*/  ISETP.NE.U32.AND P1, PT, R2, RZ, PT ;  /* 0x000000ff0200720c */ /* 0x000fe40003f25070 */
[C---:B------:R-:W-:Y:S02]  /*5360*/  ISETP.NE.AND.EX P2, PT, R3.reuse, RZ, PT, P2 ;  /* 0x000000ff0300720c */ /* 0x040fe40003f45320 */
[----:B------:R-:W-:Y:S01]  /*5370*/  ISETP.NE.AND.EX P1, PT, R3, RZ, PT, P1 ;  /* 0x000000ff0300720c */ /* 0x000fe20003f25310 */
[----:B------:R-:W2:Y:S01]  /*5380*/  @!UP2 LDCU UR5, c[0x0][0xc0c] ;  /* 0x00018180ff05a7ac */ /* 0x000ea20008000800 */
[----:B------:R-:W-:Y:S01]  /*5390*/  SHF.L.U32 R8, R11, 0x1f, RZ ;  /* 0x0000001f0b087819 */ /* 0x000fe200000006ff */
[----:B-1----:R-:W-:Y:S07]  /*53a0*/  UIMAD.WIDE.U32 UR10, UR15, UR20, URZ ;  /* 0x000000140f0a72a5 */ /* 0x002fee000f8e00ff */
[----:B------:R-:W-:Y:S01]  /*53b0*/  @!UP2 UMOV UR4, UR11 ;  /* 0x0000000b0004ac82 */ /* 0x000fe20008000000 */
[----:B--2---:R-:W-:Y:S02]  /*53c0*/  @!UP2 UISETP.NE.AND UP0, UPT, UR5, 0x1, UPT ;  /* 0x000000010500a88c */ /* 0x004fe4000bf05270 */
[----:B------:R-:W-:Y:S02]  /*53d0*/  @!UP2 USHF.R.U32.HI UR4, URZ, UR21, UR4 ;  /* 0x00000015ff04a299 */ /* 0x000fe40008011604 */
[----:B------:R-:W-:Y:S02]  /*53e0*/  UIMAD.WIDE.U32 UR10, UR7, UR23, URZ ;  /* 0x00000017070a72a5 */ /* 0x000fe4000f8e00ff */
[----:B------:R-:W-:Y:S02]  /*53f0*/  @!UP2 USEL UR12, UR15, UR4, !UP0 ;  /* 0x000000040f0ca287 */ /* 0x000fe4000c000000 */
[----:B------:R-:W-:Y:S03]  /*5400*/  @!UP2 UISETP.NE.AND UP0, UPT, UR22, 0x1, UPT ;  /* 0x000000011600a88c */ /* 0x000fe6000bf05270 */
[----:B------:R-:W-:Y:S02]  /*5410*/  @!UP2 UMOV UR6, UR11 ;  /* 0x0000000b0006ac82 */ /* 0x000fe40008000000 */
[----:B------:R-:W1:Y:S02]  /*5420*/  @!UP2 LDCU UR4, c[0x0][0xc20] ;  /* 0x00018400ff04a7ac */ /* 0x000e640008000800 */
[----:B-1----:R-:W-:Y:S04]  /*5430*/  @!UP2 USHF.R.U32.HI UR6, URZ, UR4, UR6 ;  /* 0x00000004ff06a299 */ /* 0x002fe80008011606 */
[----:B------:R-:W-:Y:S04]  /*5440*/  @!UP2 USEL UR6, UR7, UR6, !UP0 ;  /* 0x000000060706a287 */ /* 0x000fe8000c000000 */
[----:B------:R-:W-:Y:S02]  /*5450*/  @!UP2 UIADD3 UR4, UPT, UPT, -UR12, UR6, URZ ;  /* 0x000000060c04a290 */ /* 0x000fe4000fffe1ff */
[----:B------:R-:W-:Y:S02]  /*5460*/  @!UP2 UIADD3 UR6, UPT, UPT, UR12, -UR6, URZ ;  /* 0x800000060c06a290 */ /* 0x000fe4000fffe0ff */
[----:B------:R-:W-:Y:S02]  /*5470*/  @!UP2 UIMAD UR15, UR4, UR5, UR15 ;  /* 0x00000005040fa2a4 */ /* 0x000fe4000f8e020f */
[----:B------:R-:W-:Y:S01]  /*5480*/  @!UP2 UIMAD UR7, UR6, UR22, UR7 ;  /* 0x000000160607a2a4 */ /* 0x000fe2000f8e0207 */
[----:B------:R-:W-:Y:S11]  /*5490*/  BRA.U UP4, `(.L_x_76) ;  /* 0x0000000104107547 */ /* 0x000ff6000b800000 */
[----:B------:R-:W-:Y:S04]  /*54a0*/  MOV R9, UR52 ;  /* 0x0000003400097c02 */ /* 0x000fe80008000f00 */
[----:B------:R-:W-:Y:S04]  /*54b0*/  SHF.L.U32 R9, R9, 0x1f, RZ ;  /* 0x0000001f09097819 */ /* 0x000fe800000006ff */
[----:B------:R-:W1:Y:S02]  /*54c0*/  SYNCS.PHASECHK.TRANS64.TRYWAIT P3, [UR19+0x128], R9 ;  /* 0x00012809ff0075a7 */ /* 0x000e640008061113 */
[----:B-1----:R-:W-:Y:S05]  /*54d0*/  @!P3 BRA `(.L_x_77) ;  /* 0x0000003c0094b947 */ /* 0x002fea0003800000 */
.L_x_76:
[----:B------:R-:W-:Y:S05]  /*54e0*/  @!P2 BRA `(.L_x_78) ;  /* 0x000000000030a947 */ /* 0x000fea0003800000 */
[----:B------:R-:W-:Y:S01]  /*54f0*/  UPLOP3.LUT UP3, UPT, UPT, UPT, UP5, 0x80, 0x8 ;  /* 0x000000000008789c */ /* 0x000fe20003f6f050 */
[----:B------:R-:W-:Y:S01]  /*5500*/  HFMA2 R139, -RZ, RZ, 0, 5.9604644775390625e-08 ;  /* 0x00000001ff8b7431 */ /* 0x000fe200000001ff */
[----:B------:R-:W2:Y:S04]  /*5510*/  LDCU.64 UR4, c[0x0][0x358] ;  /* 0x00006b00ff0477ac */ /* 0x000ea80008000a00 */
[----:B------:R-:W-:Y:S11]  /*5520*/  PLOP3.LUT P2, PT, PT, PT, UP3, 0x80, 0x8 ;  /* 0x000000000008781c */ /* 0x000ff60003f4f038 */
[----:B------:R-:W-:Y:S02]  /*5530*/  @!UPT UIADD3 URZ, UPT, UPT, URZ, URZ, URZ ;  /* 0x000000fffffff290 */ /* 0x000fe4000fffe0ff */
[----:B------:R-:W3:Y:S01]  /*5540*/  @P2 LDC.64 R12, c[0x0][0x988] ;  /* 0x00026200ff0c2b82 */ /* 0x000ee20000000a00 */
[----:B-1----:R-:W-:Y:S04]  /*5550*/  @P2 IMAD R0, R16, R2, RZ ;  /* 0x0000000210002224 */ /* 0x002fe800078e02ff */
[----:B---3--:R-:W-:Y:S01]  /*5560*/  @P2 IMAD.WIDE R12, R0, 0x4, R12 ;  /* 0x00000004000c2825 */ /* 0x008fe200078e020c */
[----:B------:R-:W-:Y:S04]  /*5570*/  MOV R0, 0x1 ;  /* 0x0000000100007802 */ /* 0x000fe80000000f00 */
[----:B--2--5:R2:W5:Y:S01]  /*5580*/  @P2 LDG.E R71, desc[UR4][R12.64] ;  /* 0x000000040c472981 */ /* 0x024562000c1e1900 */
[----:B------:R-:W-:Y:S01]  /*5590*/  @!P2 PRMT R139, R0, 0x7610, R139 ;  /* 0x00007610008ba816 */ /* 0x000fe2000000008b */
[----:B--2---:R-:W3:Y:S06]  /*55a0*/  @!P2 LDC R71, c[0x0][0x980] ;  /* 0x00026000ff47ab82 */ /* 0x004eec0000000800 */
.L_x_78:
[----:B---3-5:R-:W-:Y:S01]  /*55b0*/  @!P1 FSETP.EQ.AND P2, PT, R71, RZ, PT ;  /* 0x000000ff4700920b */ /* 0x028fe20003f42000 */
[----:B------:R-:W-:Y:S01]  /*55c0*/  @!UPT UIADD3 URZ, UPT, UPT, URZ, URZ, URZ ;  /* 0x000000fffffff290 */ /* 0x000fe2000fffe0ff */
[----:B------:R-:W-:Y:S11]  /*55d0*/  @!P1 BRA `(.L_x_79) ;  /* 0x0000000000149947 */ /* 0x000ff60003800000 */
[----:B------:R-:W-:Y:S02]  /*55e0*/  LOP3.LUT P1, RZ, R139, 0xff, RZ, 0xc0, !PT ;  /* 0x000000ff8bff7812 */ /* 0x000fe4000782c0ff */
[----:B------:R-:W-:Y:S04]  /*55f0*/  PLOP3.LUT P2, PT, PT, PT, UP3, 0x80, 0x8 ;  /* 0x000000000008781c */ /* 0x000fe80003f4f038 */
[----:B------:R-:W-:Y:S07]  /*5600*/  PLOP3.LUT P2, PT, P2, PT, PT, 0x8, 0x80 ;  /* 0x000000000080781c */ /* 0x000fee000174e170 */
[----:B------:R-:W-:Y:S11]  /*5610*/  @P1 FSETP.EQ.AND P2, PT, R71, RZ, PT ;  /* 0x000000ff4700120b */ /* 0x000ff60003f42000 */
[----:B------:R-:W-:Y:S02]  /*5620*/  @!UPT UIADD3 URZ, UPT, UPT, URZ, URZ, URZ ;  /* 0x000000fffffff290 */ /* 0x000fe4000fffe0ff */
.L_x_79:
[----:B------:R-:W2:Y:S01]  /*5630*/  SYNCS.PHASECHK.TRANS64.TRYWAIT P1, [UR19+0x118], R8 ;  /* 0x00011808ff0075a7 */ /* 0x000ea20008021113 */
[----:B------:R-:W-:Y:S01]  /*5640*/  ELECT P3, URZ, PT ;  /* 0x0000000000ff782f */ /* 0x000fe20003860000 */
[----:B------:R-:W-:Y:S01]  /*5650*/  @!UPT UIADD3 URZ, UPT, UPT, URZ, URZ, URZ ;  /* 0x000000fffffff290 */ /* 0x000fe2000fffe0ff */
[----:B--2---:R-:W-:Y:S11]  /*5660*/  @!P1 BRA `(.L_x_80) ;  /* 0x0000003c00489947 */ /* 0x004ff60003800000 */
.L_x_156:
[----:B------:R-:W-:Y:S01]  /*5670*/  PLOP3.LUT P2, PT, P2, P3, PT, 0xf2, 0x2f ;  /* 0x00000000002f781c */ /* 0x000fe20001747e72 */
[----:B------:R-:W-:Y:S01]  /*5680*/  BSSY.RECONVERGENT B0, `(.L_x_81) ;  /* 0x000004f000007945 */ /* 0x000fe20003800200 */
[----:B------:R-:W-:Y:S11]  /*5690*/  @P0 SHF.R.U32.HI R16, RZ, 0x10, R5 ;  /* 0x00000010ff100819 */ /* 0x000ff60000011605 */
[----:B------:R-:W-:Y:S05]  /*56a0*/  @P2 BRA `(.L_x_82) ;  /* 0x0000000400302947 */ /* 0x000fea0003800000 */
[----:B------:R-:W-:Y:S01]  /*56b0*/  UISETP.NE.AND UP4, UPT, UR51, URZ, UPT ;  /* 0x000000ff3300728c */ /* 0x000fe2000bf85270 */
[----:B-1----:R-:W-:Y:S01]  /*56c0*/  IMAD.U32 R0, RZ, RZ, UR44 ;  /* 0x0000002cff007e24 */ /* 0x002fe2000f8e00ff */
[----:B------:R-:W-:Y:S04]  /*56d0*/  MOV R5, UR36 ;  /* 0x0000002400057c02 */ /* 0x000fe80008000f00 */
[----:B------:R-:W-:Y:S02]  /*56e0*/  IABS R0, R0 ;  /* 0x0000000000007213 */ /* 0x000fe40000000000 */
[----:B------:R-:W-:Y:S02]  /*56f0*/  IABS R5, R5 ;  /* 0x0000000500057213 */ /* 0x000fe40000000000 */
[----:B------:R-:W-:Y:S02]  /*5700*/  R2UR UR4, R0 ;  /* 0x00000000000472ca */ /* 0x000fe400000e0000 */
[----:B------:R-:W1:Y:S11]  /*5710*/  I2F.RP R6, R5 ;  /* 0x0000000500067306 */ /* 0x000e760000209400 */
[----:B------:R-:W-:Y:S01]  /*5720*/  UIMAD.WIDE.U32 UR10, UR41, UR4, URZ ;  /* 0x00000004290a72a5 */ /* 0x000fe2000f8e00ff */
[----:B-1----:R-:W1:Y:S06]  /*5730*/  MUFU.RCP R6, R6 ;  /* 0x0000000600067308 */ /* 0x002e6c0000001000 */
[----:B------:R-:W-:Y:S02]  /*5740*/  UMOV UR12, UR11 ;  /* 0x0000000b000c7c82 */ /* 0x000fe40008000000 */
[----:B------:R-:W-:Y:S04]  /*5750*/  UIMAD UR4, UR12, UR48, UR4 ;  /* 0x000000300c0472a4 */ /* 0x000fe8000f8e0204 */
[----:B------:R-:W-:Y:S01]  /*5760*/  UISETP.GT.U32.AND UP0, UPT, UR28, UR4, UPT ;  /* 0x000000041c00728c */ /* 0x000fe2000bf04070 */
[----:B-1----:R-:W-:Y:S10]  /*5770*/  VIADD R6, R6, 0xffffffe ;  /* 0x0ffffffe06067836 */ /* 0x002ff40000000000 */
[----:B------:R-:W-:Y:S01]  /*5780*/  @!UP0 UIADD3 UR4, UPT, UPT, UR4, -UR28, URZ ;  /* 0x8000001c04048290 */ /* 0x000fe2000fffe0ff */
[----:B------:R-:W1:Y:S01]  /*5790*/  F2I.FTZ.U32.TRUNC.NTZ R7, R6 ;  /* 0x0000000600077305 */ /* 0x000e62000021f000 */
[----:B------:R-:W-:Y:S02]  /*57a0*/  @!UP0 UIADD3 UR12, UPT, UPT, UR12, 0x1, URZ ;  /* 0x000000010c0c8890 */ /* 0x000fe4000fffe0ff */
[----:B------:R-:W-:Y:S02]  /*57b0*/  UISETP.GE.U32.AND UP0, UPT, UR4, UR28, UPT ;  /* 0x0000001c0400728c */ /* 0x000fe4000bf06070 */
[----:B------:R-:W-:Y:S09]  /*57c0*/  ULOP3.LUT UR4, UR44, UR29, URZ, 0x3c, !UPT ;  /* 0x0000001d2c047292 */ /* 0x000ff2000f8e3cff */
[----:B------:R-:W-:Y:S01]  /*57d0*/  @UP0 UIADD3 UR12, UPT, UPT, UR12, 0x1, URZ ;  /* 0x000000010c0c0890 */ /* 0x000fe2000fffe0ff */
[--C-:B-1----:R-:W-:Y:S01]  /*57e0*/  IMAD.MOV R4, RZ, RZ, -R7.reuse ;  /* 0x000000ffff047224 */ /* 0x102fe200078e0a07 */
[----:B------:R-:W-:Y:S01]  /*57f0*/  UISETP.GE.AND UP0, UPT, UR4, URZ, UPT ;  /* 0x000000ff0400728c */ /* 0x000fe2000bf06270 */
[----:B------:R-:W-:Y:S02]  /*5800*/  IMAD.MOV.U32 R6, RZ, RZ, RZ ;  /* 0x000000ffff067224 */ /* 0x000fe400078e00ff */
[-C--:B------:R-:W-:Y:S04]  /*5810*/  IMAD R4, R4, R5.reuse, RZ ;  /* 0x0000000504047224 */ /* 0x080fe800078e02ff */
[----:B------:R-:W-:Y:S04]  /*5820*/  IMAD.HI.U32 R7, R7, R4, R6 ;  /* 0x0000000407077227 */ /* 0x000fe800078e0006 */
[----:B------:R-:W-:Y:S02]  /*5830*/  @!UP0 UIADD3 UR12, UPT, UPT, -UR12, URZ, URZ ;  /* 0x000000ff0c0c8290 */ /* 0x000fe4000fffe1ff */
[----:B------:R-:W-:Y:S06]  /*5840*/  @!UP6 ULOP3.LUT UR12, URZ, UR29, URZ, 0x33, !UPT ;  /* 0x0000001dff0ce292 */ /* 0x000fec000f8e33ff */
[----:B------:R-:W-:Y:S05]  /*5850*/  IMAD.U32 R0, RZ, RZ, UR12 ;  /* 0x0000000cff007e24 */ /* 0x000fea000f8e00ff */
[----:B------:R-:W-:Y:S04]  /*5860*/  IABS R0, R0 ;  /* 0x0000000000007213 */ /* 0x000fe80000000000 */
[----:B------:R-:W-:Y:S11]  /*5870*/  R2UR UR4, R0 ;  /* 0x00000000000472ca */ /* 0x000ff600000e0000 */
[----:B------:R-:W-:Y:S02]  /*5880*/  @!UPT UIADD3 URZ, UPT, UPT, URZ, URZ, URZ ;  /* 0x000000fffffff290 */ /* 0x000fe4000fffe0ff */
[----:B------:R-:W-:Y:S07]  /*5890*/  UIMAD.WIDE.U32 UR10, UR40, UR4, URZ ;  /* 0x00000004280a72a5 */ /* 0x000fee000f8e00ff */
[----:B------:R-:W-:Y:S01]  /*58a0*/  UMOV UR13, UR11 ;  /* 0x0000000b000d7c82 */ /* 0x000fe20008000000 */
[----:B------:R-:W-:Y:S02]  /*58b0*/  USHF.L.U32 UR11, UR47, 0x7, URZ ;  /* 0x000000072f0b7899 */ /* 0x000fe400080006ff */
[----:B------:R-:W-:Y:S04]  /*58c0*/  UIADD3 UR5, UPT, UPT, -UR13, URZ, URZ ;  /* 0x000000ff0d057290 */ /* 0x000fe8000fffe1ff */
[----:B------:R-:W-:Y:S04]  /*58d0*/  UIMAD UR4, UR27, UR5, UR4 ;  /* 0x000000051b0472a4 */ /* 0x000fe8000f8e0204 */
[----:B------:R-:W-:Y:S11]  /*58e0*/  UISETP.GT.U32.AND UP0, UPT, UR27, UR4, UPT ;  /* 0x000000041b00728c */ /* 0x000ff6000bf04070 */
[----:B------:R-:W-:Y:S02]  /*58f0*/  @!UP0 UIADD3 UR4, UPT, UPT, UR4, -UR27, URZ ;  /* 0x8000001b04048290 */ /* 0x000fe4000fffe0ff */
[----:B------:R-:W-:Y:S02]  /*5900*/  @!UP0 UIADD3 UR13, UPT, UPT, UR13, 0x1, URZ ;  /* 0x000000010d0d8890 */ /* 0x000fe4000fffe0ff */
[----:B------:R-:W-:Y:S02]  /*5910*/  UISETP.GE.U32.AND UP0, UPT, UR4, UR27, UPT ;  /* 0x0000001b0400728c */ /* 0x000fe4000bf06070 */
[----:B------:R-:W-:Y:S09]  /*5920*/  ULOP3.LUT UR4, UR12, UR51, URZ, 0x3c, !UPT ;  /* 0x000000330c047292 */ /* 0x000ff2000f8e3cff */
[----:B------:R-:W-:Y:S02]  /*5930*/  @UP0 UIADD3 UR13, UPT, UPT, UR13, 0x1, URZ ;  /* 0x000000010d0d0890 */ /* 0x000fe4000fffe0ff */
[----:B------:R-:W-:Y:S11]  /*5940*/  UISETP.GE.AND UP0, UPT, UR4, URZ, UPT ;  /* 0x000000ff0400728c */ /* 0x000ff6000bf06270 */
[----:B------:R-:W-:Y:S02]  /*5950*/  @!UP0 UIADD3 UR13, UPT, UPT, -UR13, URZ, URZ ;  /* 0x000000ff0d0d8290 */ /* 0x000fe4000fffe1ff */
[----:B------:R-:W-:Y:S02]  /*5960*/  @!UP4 ULOP3.LUT UR13, URZ, UR51, URZ, 0x33, !UPT ;  /* 0x00000033ff0dc292 */ /* 0x000fe4000f8e33ff */
[----:B------:R-:W-:Y:S02]  /*5970*/  UISETP.NE.AND UP4, UPT, UR36, URZ, UPT ;  /* 0x000000ff2400728c */ /* 0x000fe4000bf85270 */
[----:B------:R-:W-:Y:S02]  /*5980*/  ULOP3.LUT UR4, UR13, UR36, URZ, 0x3c, !UPT ;  /* 0x000000240d047292 */ /* 0x000fe4000f8e3cff */
[----:B------:R-:W-:Y:S01]  /*5990*/  UIADD3 UR5, UPT, UPT, -UR13, URZ, URZ ;  /* 0x000000ff0d057290 */ /* 0x000fe2000fffe1ff */
[----:B------:R-:W-:Y:S01]  /*59a0*/  MOV R0, UR13 ;  /* 0x0000000d00007c02 */ /* 0x000fe20008000f00 */
[----:B------:R-:W-:Y:S02]  /*59b0*/  UISETP.GE.AND UP0, UPT, UR4, URZ, UPT ;  /* 0x000000ff0400728c */ /* 0x000fe4000bf06270 */
[----:B------:R-:W-:Y:S01]  /*59c0*/  UIADD3 UR4, UPT, UPT, -UR12, URZ, URZ ;  /* 0x000000ff0c047290 */ /* 0x000fe2000fffe1ff */
[----:B------:R-:W-:Y:S01]  /*59d0*/  IABS R0, R0 ;  /* 0x0000000000007213 */ /* 0x000fe20000000000 */
[----:B------:R-:W-:Y:S02]  /*59e0*/  UIMAD UR12, UR51, UR5, UR12 ;  /* 0x00000005330c72a4 */ /* 0x000fe4000f8e020c */
[----:B------:R-:W-:Y:S02]  /*59f0*/  UIMAD UR4, UR29, UR4, UR44 ;  /* 0x000000041d0472a4 */ /* 0x000fe4000f8e022c */
[----:B------:R-:W-:Y:S01]  /*5a00*/  IMAD.HI.U32 R7, R7, R0, RZ ;  /* 0x0000000007077227 */ /* 0x000fe200078e00ff */
[----:B------:R-:W-:Y:S01]  /*5a10*/  UMOV UR5, 0x10000000 ;  /* 0x1000000000057882 */ /* 0x000fe20000000000 */
[----:B------:R-:W-:Y:S03]  /*5a20*/  USHF.L.U32 UR10, UR4, 0x6, URZ ;  /* 0x00000006040a7899 */ /* 0x000fe600080006ff */
[----:B------:R-:W-:Y:S01]  /*5a30*/  IADD3 R4, PT, PT, -R7, RZ, RZ ;  /* 0x000000ff07047210 */ /* 0x000fe20007ffe1ff */
[----:B------:R-:W-:Y:S04]  /*5a40*/  UMOV UR4, 0x0 ;  /* 0x0000000000047882 */ /* 0x000fe80000000000 */
[C---:B------:R-:W-:Y:S05]  /*5a50*/  IMAD R0, R5.reuse, R4, R0 ;  /* 0x0000000405007224 */ /* 0x040fea00078e0200 */
[----:B------:R-:W-:Y:S11]  /*5a60*/  ISETP.GT.U32.AND P0, PT, R5, R0, PT ;  /* 0x000000000500720c */ /* 0x000ff60003f04070 */
[----:B------:R-:W-:Y:S02]  /*5a70*/  @!UPT UIADD3 URZ, UPT, UPT, URZ, URZ, URZ ;  /* 0x000000fffffff290 */ /* 0x000fe4000fffe0ff */
[----:B------:R-:W-:Y:S01]  /*5a80*/  @!P0 IMAD.IADD R0, R0, 0x1, -R5 ;  /* 0x0000000100008824 */ /* 0x000fe200078e0a05 */
[----:B------:R-:W-:Y:S04]  /*5a90*/  @!P0 IADD3 R7, PT, PT, R7, 0x1, RZ ;  /* 0x0000000107078810 */ /* 0x000fe80007ffe0ff */
[----:B------:R-:W-:Y:S01]  /*5aa0*/  ISETP.GE.U32.AND P1, PT, R0, R5, PT ;  /* 0x000000050000720c */ /* 0x000fe20003f26070 */
[----:B------:R-:W-:Y:S11]  /*5ab0*/  HFMA2 R0, -RZ, RZ, 0, 0.0078125 ;  /* 0x00002000ff007431 */ /* 0x000ff600000001ff */
[----:B------:R-:W-:Y:S01]  /*5ac0*/  @!UPT UIADD3 URZ, UPT, UPT, URZ, URZ, URZ ;  /* 0x000000fffffff290 */ /* 0x000fe2000fffe0ff */
[----:B------:R-:W-:Y:S05]  /*5ad0*/  @P1 VIADD R7, R7, 0x1 ;  /* 0x0000000107071836 */ /* 0x000fea0000000000 */
[----:B------:R-:W-:Y:S11]  /*5ae0*/  R2UR UR14, R7 ;  /* 0x00000000070e72ca */ /* 0x000ff600000e0000 */
[----:B------:R-:W-:Y:S02]  /*5af0*/  @!UPT UIADD3 URZ, UPT, UPT, URZ, URZ, URZ ;  /* 0x000000fffffff290 */ /* 0x000fe4000fffe0ff */
[----:B------:R-:W-:Y:S02]  /*5b00*/  @!UP0 UIADD3 UR14, UPT, UPT, -UR14, URZ, URZ ;  /* 0x000000ff0e0e8290 */ /* 0x000fe4000fffe1ff */
[----:B------:R-:W-:Y:S04]  /*5b10*/  @!UP4 ULOP3.LUT UR14, URZ, UR36, URZ, 0x33, !UPT ;  /* 0x00000024ff0ec292 */ /* 0x000fe8000f8e33ff */
[----:B------:R-:W-:Y:S04]  /*5b20*/  UIADD3 UR6, UPT, UPT, -UR14, URZ, URZ ;  /* 0x000000ff0e067290 */ /* 0x000fe8000fffe1ff */
[----:B------:R-:W-:Y:S09]  /*5b30*/  UIMAD UR13, UR36, UR6, UR13 ;  /* 0x00000006240d72a4 */ /* 0x000ff2000f8e020d */
[----:B------:R2:W-:Y:S01]  /*5b40*/  UTMALDG.5D [UR8], [UR30], desc[UR4] ;  /* 0x000004081e0075b4 */ /* 0x0005e20008021000 */
[----:B------:R2:W-:Y:S01]  /*5b50*/  SYNCS.ARRIVE.TRANS64.RED.A0TR RZ, [UR19+0x110], R0 ;  /* 0x00011000ffff79a7 */ /* 0x0005e20008300413 */
[----:B------:R-:W-:Y:S01]  /*5b60*/  NOP ;  /* 0x0000000000007918 */ /* 0x000fe20000000000 */
.L_x_82:
[----:B--2---:R-:W-:Y:S05]  /*5b70*/  BSYNC.RECONVERGENT B0 ;  /* 0x0000000000007941 */ /* 0x004fea0003800200 */
.L_x_81:
[----:B------:R-:W-:Y:S01]  /*5b80*/  SYNCS.ARRIVE.TRANS64.RED.A1T0 RZ, [UR49], RZ ;  /* 0x000000ffffff79a7 */ /* 0x000fe20008100431 */
[----:B------:R-:W-:Y:S01]  /*5b90*/  UIADD3 UR44, UPT, UPT, UR7, UR50, URZ ;  /* 0x00000032072c7290 */ /* 0x000fe2000fffe0ff */
[----:B------:R-:W-:Y:S01]  /*5ba0*/  LOP3.LUT R11, R11, 0x1, RZ, 0x3c, !PT ;  /* 0x000000010b0b7812 */ /* 0x000fe200078e3cff */
[----:B------:R-:W-:Y:S01]  /*5bb0*/  UIADD3 UR47, UPT, UPT, UR15, UR45, URZ ;  /* 0x0000002d0f2f7290 */ /* 0x000fe2000fffe0ff */
[----:B------:R-:W-:Y:S01]  /*5bc0*/  LOP3.LUT R10, R10, 0x1, RZ, 0x3c, !PT ;  /* 0x000000010a0a7812 */ /* 0x000fe200078e3cff */
[----:B------:R-:W-:Y:S01]  /*5bd0*/  UPLOP3.LUT UP4, UPT, UPT, UPT, UPT, 0x80, 0x8 ;  /* 0x000000000008789c */ /* 0x000fe20003f8f070 */
[----:B------:R-:W-:Y:S10]  /*5be0*/  BRA.U UP1, `(.L_x_83) ;  /* 0xfffffff101b07547 */ /* 0x000ff4000b83ffff */
[----:B-1----:R-:W-:Y:S07]  /*5bf0*/  MOV R0, UR19 ;  /* 0x0000001300007c02 */ /* 0x002fee0008000f00 */
.L_x_84:
[----:B-1----:R-:W-:-:S04]  /*5c00*/  SHF.L.U32 R2, R11, 0x1f, RZ ;  /* 0x0000001f0b027819 */ /* 0x002fc800000006ff */
[----:B------:R1:W2:Y:S03]  /*5c10*/  SYNCS.PHASECHK.TRANS64.TRYWAIT P0, [R0+URZ+0x118], R2 ;  /* 0x00011802000075a7 */ /* 0x0002a600080011ff */
[----:B--2---:R-:W-:Y:S05]  /*5c20*/  @!P0 NANOSLEEP.SYNCS 0x989680 ;  /* 0x009896800000895d */ /* 0x004fea0003900000 */
[----:B------:R-:W2:Y:S02]  /*5c30*/  @!P0 SYNCS.PHASECHK.TRANS64 P0, [R0+URZ+0x118], R2 ;  /* 0x00011802000085a7 */ /* 0x000ea400080010ff */
[----:B--2---:R-:W-:Y:S05]  /*5c40*/  @P0 EXIT ;  /* 0x000000000000094d */ /* 0x004fea0003800000 */
[----:B------:R-:W-:Y:S05]  /*5c50*/  BRA `(.L_x_84) ;  /* 0xfffffffc00e87947 */ /* 0x000fea000383ffff */
.L_x_73:
[----:B------:R-:W-:-:S06]  /*5c60*/  UISETP.GE.AND UP0, UPT, UR15, 0x4, UPT ;  /* 0x000000040f00788c */ /* 0x000fcc000bf06270 */
[----:B------:R-:W-:-:S13]  /*5c70*/  PLOP3.LUT P0, PT, PT, PT, UP0, 0x80, 0x8 ;  /* 0x000000000008781c */ /* 0x000fda0003f0f008 */
[----:B-1----:R-:W-:Y:S05]  /*5c80*/  @!P0 EXIT ;  /* 0x000000000000894d */ /* 0x002fea0003800000 */
[----:B------:R-:W1:Y:S08]  /*5c90*/  S2UR UR4, SR_CgaCtaId ;  /* 0x00000000000479c3 */ /* 0x000e700000008800 */
[----:B------:R-:W-:Y:S01]  /*5ca0*/  BAR.SYNC.DEFER_BLOCKING 0x6, 0xa0 ;  /* 0x0182800000007b1d */ /* 0x000fe20000010000 */
[C---:B------:R-:W-:Y:S01]  /*5cb0*/  IMAD.SHL.U32 R4, R133.reuse, 0x40, RZ ;  /* 0x0000004085047824 */ /* 0x040fe200078e00ff */
[----:B------:R-:W-:Y:S01]  /*5cc0*/  USHF.R.S32.HI UR45, URZ, 0x1f, UR5 ;  /* 0x0000001fff2d7899 */ /* 0x000fe20008011405 */
[C---:B------:R-:W-:Y:S01]  /*5cd0*/  IMAD.SHL.U32 R138, R133.reuse, 0x8, RZ ;  /* 0x00000008858a7824 */ /* 0x040fe200078e00ff */
[----:B------:R-:W-:Y:S01]  /*5ce0*/  CS2R R134, SRZ ;  /* 0x0000000000867805 */ /* 0x000fe2000001ff00 */
[C---:B------:R-:W-:Y:S01]  /*5cf0*/  IMAD.SHL.U32 R143, R133.reuse, 0x10, RZ ;  /* 0x00000010858f7824 */ /* 0x040fe200078e00ff */
[----:B------:R-:W-:Y:S01]  /*5d00*/  UMOV UR43, 0x400 ;  /* 0x00000400002b7882 */ /* 0x000fe20000000000 */
[----:B------:R-:W-:Y:S01]  /*5d10*/  LOP3.LUT R5, R4, 0x180, RZ, 0xc0, !PT ;  /* 0x0000018004057812 */ /* 0x000fe200078ec0ff */
[----:B------:R-:W-:Y:S01]  /*5d20*/  ULEA.HI UR45, UR45, UR5, URZ, 0x6 ;  /* 0x000000052d2d7291 */ /* 0x000fe2000f8f30ff */
[----:B------:R-:W-:Y:S01]  /*5d30*/  IMAD.U32 R69, R133, 0x10000, RZ ;  /* 0x0001000085457824 */ /* 0x000fe200078e00ff */
[----:B------:R-:W-:Y:S01]  /*5d40*/  LOP3.LUT R137, R143, 0x20, RZ, 0xc0, !PT ;  /* 0x000000208f897812 */ /* 0x000fe200078ec0ff */
[----:B------:R-:W-:Y:S01]  /*5d50*/  IMAD.MOV.U32 R68, RZ, RZ, RZ ;  /* 0x000000ffff447224 */ /* 0x000fe200078e00ff */
[----:B------:R-:W-:Y:S01]  /*5d60*/  LOP3.LUT R138, R5, 0x30, R138, 0xf8, !PT ;  /* 0x00000030058a7812 */ /* 0x000fe200078ef88a */
[----:B------:R-:W-:Y:S01]  /*5d70*/  IMAD.MOV.U32 R136, RZ, RZ, RZ ;  /* 0x000000ffff887224 */ /* 0x000fe200078e00ff */
[----:B------:R-:W-:Y:S01]  /*5d80*/  LOP3.LUT R143, R143, 0x40, RZ, 0xc0, !PT ;  /* 0x000000408f8f7812 */ /* 0x000fe200078ec0ff */
[----:B------:R-:W2:Y:S01]  /*5d90*/  LDCU UR55, c[0x0][0x370] ;  /* 0x00006e00ff3777ac */ /* 0x000ea20008000800 */
[----:B------:R-:W-:-:S02]  /*5da0*/  LOP3.LUT R138, R138, 0x1e40, R4, 0xf8, !PT ;  /* 0x00001e408a8a7812 */ /* 0x000fc400078ef804 */
[----:B------:R-:W-:Y:S01]  /*5db0*/  LOP3.LUT R69, R69, 0x600000, RZ, 0xc0, !PT ;  /* 0x0060000045457812 */ /* 0x000fe200078ec0ff */
[----:B------:R-:W3:Y:S01]  /*5dc0*/  LDCU UR42, c[0x0][0xc0c] ;  /* 0x00018180ff2a77ac */ /* 0x000ee20008000800 */
[----:B-1----:R-:W-:Y:S01]  /*5dd0*/  ULEA UR43, UR4, UR43, 0x18 ;  /* 0x0000002b042b7291 */ /* 0x002fe2000f8ec0ff */
[----:B------:R-:W1:Y:S05]  /*5de0*/  LDCU UR38, c[0x0][0xc30] ;  /* 0x00018600ff2677ac */ /* 0x000e6a0008000800 */
[----:B------:R-:W-:Y:S01]  /*5df0*/  VIADD R144, R138, UR43 ;  /* 0x0000002b8a907c36 */ /* 0x000fe20008000000 */
[----:B------:R-:W-:Y:S02]  /*5e00*/  UIADD3 UR4, UPT, UPT, UR43, 0x2200, URZ ;  /* 0x000022002b047890 */ /* 0x000fe4000fffe0ff */
[----:B------:R-:W4:Y:S01]  /*5e10*/  LDS R2, [UR43+0x180] ;  /* 0x0001802bff027984 */ /* 0x000f220008000800 */
[----:B------:R-:W-:Y:S01]  /*5e20*/  UIADD3 UR5, UPT, UPT, UR43, 0x200, URZ ;  /* 0x000002002b057890 */ /* 0x000fe2000fffe0ff */
[--C-:B------:R-:W-:Y:S01]  /*5e30*/  IADD3 R137, PT, PT, -R137, 0x200, R144.reuse ;  /* 0x0000020089897810 */ /* 0x100fe20007ffe190 */
[----:B------:R-:W1:Y:S01]  /*5e40*/  LDCU UR61, c[0x0][0x388] ;  /* 0x00007100ff3d77ac */ /* 0x000e620008000800 */
[----:B------:R-:W-:Y:S01]  /*5e50*/  IADD3 R144, PT, PT, -R143, 0x200, R144 ;  /* 0x000002008f907810 */ /* 0x000fe20007ffe190 */
[----:B------:R-:W-:-:S02]  /*5e60*/  IMAD.U32 R145, RZ, RZ, UR4 ;  /* 0x00000004ff917e24 */ /* 0x000fc4000f8e00ff */
[----:B------:R-:W-:Y:S01]  /*5e70*/  IMAD.U32 R146, RZ, RZ, UR5 ;  /* 0x00000005ff927e24 */ /* 0x000fe2000f8e00ff */
[----:B------:R-:W1:Y:S01]  /*5e80*/  LDCU UR60, c[0x0][0x38c] ;  /* 0x00007180ff3c77ac */ /* 0x000e620008000800 */
[----:B------:R-:W-:Y:S01]  /*5e90*/  IMAD.IADD R143, R137, 0x1, -R143 ;  /* 0x00000001898f7824 */ /* 0x000fe200078e0a8f */
[----:B------:R-:W1:Y:S01]  /*5ea0*/  LDCU.64 UR52, c[0x0][0x988] ;  /* 0x00013100ff3477ac */ /* 0x000e620008000a00 */
[----:B------:R-:W1:Y:S01]  /*5eb0*/  LDCU.64 UR40, c[0x0][0xc28] ;  /* 0x00018500ff2877ac */ /* 0x000e620008000a00 */
[----:B------:R-:W1:Y:S01]  /*5ec0*/  LDCU.64 UR56, c[0x0][0x990] ;  /* 0x00013200ff3877ac */ /* 0x000e620008000a00 */
[----:B------:R-:W1:Y:S01]  /*5ed0*/  LDCU.64 UR58, c[0x0][0x9b0] ;  /* 0x00013600ff3a77ac */ /* 0x000e620008000a00 */
[----:B------:R-:W1:Y:S01]  /*5ee0*/  LDCU.64 UR62, c[0x0][0x9a8] ;  /* 0x00013500ff3e77ac */ /* 0x000e620008000a00 */
[----:B------:R-:W1:Y:S01]  /*5ef0*/  LDCU.128 UR48, c[0x0][0xc10] ;  /* 0x00018200ff3077ac */ /* 0x000e620008000c00 */
[----:B------:R-:W1:Y:S01]  /*5f00*/  LDCU UR54, c[0x0][0x374] ;  /* 0x00006e80ff3677ac */ /* 0x000e620008000800 */
[C---:B----4-:R-:W-:Y:S01]  /*5f10*/  VIADD R3, R2.reuse, 0x40 ;  /* 0x0000004002037836 */ /* 0x050fe20000000000 */
[----:B------:R-:W-:Y:S01]  /*5f20*/  LOP3.LUT R2, R2, 0xffff, RZ, 0xc0, !PT ;  /* 0x0000ffff02027812 */ /* 0x000fe200078ec0ff */
[----:B------:R-:W-:-:S03]  /*5f30*/  USHF.R.S32.HI UR45, URZ, 0x6, UR45 ;  /* 0x00000006ff2d7899 */ /* 0x000fc6000801142d */
[----:B------:R-:W-:-:S05]  /*5f40*/  LOP3.LUT R3, R3, 0xffff, RZ, 0xc0, !PT ;  /* 0x0000ffff03037812 */ /* 0x000fca00078ec0ff */
[----:B-123--:R4:W-:Y:S04]  /*5f50*/  STL.64 [R1], R2 ;  /* 0x0000000201007387 */ /* 0x00e9e80000100a00 */
.L_x_102:
[----:B----4-:R-:W-:Y:S04]  /*5f60*/  SHF.L.U32 R2, R135, 0x1f, RZ ;  /* 0x0000001f87027819 */ /* 0x010fe800000006ff */
[----:B-1----:R-:W1:Y:S02]  /*5f70*/  SYNCS.PHASECHK.TRANS64.TRYWAIT P0, [UR43+0x130], R2 ;  /* 0x00013002ff0075a7 */ /* 0x002e64000800112b */
[----:B-12---:R-:W-:Y:S05]  /*5f80*/  @!P0 BRA `(.L_x_85) ;  /* 0x0000003400188947 */ /* 0x006fea0003800000 */
.L_x_158:
[----:B------:R-:W2:Y:S01]  /*5f90*/  LDS.128 R4, [UR43+0x170] ;  /* 0x0001702bff047984 */ /* 0x000ea20008000c00 */
[----:B------:R-:W-:Y:S01]  /*5fa0*/  UIADD3 UR4, UPT, UPT, UR43, 0x138, URZ ;  /* 0x000001382b047890 */ /* 0x000fe2000fffe0ff */
[----:B-1----:R-:W-:Y:S01]  /*5fb0*/  IMAD R2, R68, 0x4, R1 ;  /* 0x0000000444027824 */ /* 0x002fe200078e0201 */
[----:B------:R-:W-:Y:S01]  /*5fc0*/  UISETP.GE.AND UP0, UPT, UR39, 0x1, UPT ;  /* 0x000000012700788c */ /* 0x000fe2000bf06270 */
[----:B------:R-:W-:Y:S01]  /*5fd0*/  @!PT LDS RZ, [RZ] ;  /* 0x00000000fffff984 */ /* 0x000fe20000000800 */
[----:B------:R-:W-:Y:S01]  /*5fe0*/  @!PT LDS RZ, [RZ] ;  /* 0x00000000fffff984 */ /* 0x000fe20000000800 */
[----:B------:R-:W-:Y:S01]  /*5ff0*/  @!PT LDS RZ, [RZ] ;  /* 0x00000000fffff984 */ /* 0x000fe20000000800 */
[----:B------:R-:W-:Y:S01]  /*6000*/  @!PT LDS RZ, [RZ] ;  /* 0x00000000fffff984 */ /* 0x000fe20000000800 */
[----:B------:R1:W-:Y:S06]  /*6010*/  MEMBAR.ALL.CTA ;  /* 0x0000000000007992 */ /* 0x0003ec0000008000 */
[----:B-1----:R-:W1:Y:S01]  /*6020*/  FENCE.VIEW.ASYNC.S ;  /* 0x00000000000073c6 */ /* 0x002e620000000000 */
[----:B------:R-:W-:Y:S09]  /*6030*/  UPRMT UR4, URZ, 0x654, UR4 ;  /* 0x00000654ff047896 */ /* 0x000ff20008000004 */
[----:B-1----:R-:W-:Y:S01]  /*6040*/  SYNCS.ARRIVE.TRANS64.RED.A1T0 RZ, [UR4], RZ ;  /* 0x000000ffffff79a7 */ /* 0x002fe20008100404 */
[----:B------:R-:W5:Y:S01]  /*6050*/  LDL R2, [R2] ;  /* 0x0000000002027983 */ /* 0x000f620000100800 */
[----:B--2---:R-:W-:Y:S11]  /*6060*/  LOP3.LUT P0, RZ, R6, 0x1, RZ, 0xc0, !PT ;  /* 0x0000000106ff7812 */ /* 0x004ff6000780c0ff */
[----:B------:R-:W-:Y:S02]  /*6070*/  @!UPT UIADD3 URZ, UPT, UPT, URZ, URZ, URZ ;  /* 0x000000fffffff290 */ /* 0x000fe4000fffe0ff */
[----:B------:R-:W-:Y:S01]  /*6080*/  VOTEU.ANY UP1, P0 ;  /* 0x0000000000ff7886 */ /* 0x000fe20000020100 */
[----:B------:R-:W-:Y:S01]  /*6090*/  PLOP3.LUT P0, PT, PT, PT, UP1, 0x80, 0x8 ;  /* 0x000000000008781c */ /* 0x000fe20003f0f018 */
[----:B------:R-:W-:Y:S11]  /*60a0*/  UP2UR UR46, UPR, URZ, 0x2 ;  /* 0x00000002ff2e7883 */ /* 0x000ff60008000000 */
[----:B------:R-:W-:Y:S01]  /*60b0*/  @!UPT UIADD3 URZ, UPT, UPT, URZ, URZ, URZ ;  /* 0x000000fffffff290 */ /* 0x000fe2000fffe0ff */
[----:B------:R-:W-:Y:S02]  /*60c0*/  @P0 MOV R3, R4 ;  /* 0x0000000400030202 */ /* 0x000fe40000000f00 */
[----:B------:R-:W-:Y:S02]  /*60d0*/  @P0 LOP3.LUT R0, R5, 0xffff, RZ, 0xc0, !PT ;  /* 0x0000ffff05000812 */ /* 0x000fe400078ec0ff */
[----:B------:R-:W-:Y:S02]  /*60e0*/  @P0 R2UR UR5, R3 ;  /* 0x00000000030502ca */ /* 0x000fe400000e0000 */
[----:B------:R-:W-:Y:S11]  /*60f0*/  @P0 R2UR UR4, R0 ;  /* 0x00000000000402ca */ /* 0x000ff600000e0000 */
[----:B------:R-:W-:Y:S02]  /*6100*/  @UP1 UMOV UR37, UR5 ;  /* 0x0000000500251c82 */ /* 0x000fe40008000000 */
[----:B------:R-:W-:Y:S01]  /*6110*/  @UP1 UMOV UR36, UR4 ;  /* 0x0000000400241c82 */ /* 0x000fe20008000000 */
[----:B------:R-:W-:Y:S05]  /*6120*/  BRA.U !UP0, `(.L_x_86) ;  /* 0x0000000108cc7547 */ /* 0x000fea000b800000 */
[----:B------:R-:W1:Y:S01]  /*6130*/  LDCU UR9, c[0x0][0xc20] ;  /* 0x00018400ff0977ac */ /* 0x000e620008000800 */
[----:B------:R-:W-:Y:S02]  /*6140*/  UIMAD.WIDE.U32 UR4, UR54, UR51, URZ ;  /* 0x00000033360472a5 */ /* 0x000fe4000f8e00ff */
[----:B------:R-:W-:Y:S02]  /*6150*/  UIMAD.WIDE.U32 UR6, UR55, UR48, URZ ;  /* 0x00000030370672a5 */ /* 0x000fe4000f8e00ff */
[----:B------:R-:W-:Y:S02]  /*6160*/  UIMAD.WIDE.U32 UR10, UR36, UR51, URZ ;  /* 0x00000033240a72a5 */ /* 0x000fe4000f8e00ff */
[----:B------:R-:W-:Y:S02]  /*6170*/  UISETP.NE.AND UP0, UPT, UR50, 0x1, UPT ;  /* 0x000000013200788c */ /* 0x000fe4000bf05270 */
[----:B------:R-:W-:Y:S02]  /*6180*/  UISETP.NE.AND UP1, UPT, UR42, 0x1, UPT ;  /* 0x000000012a00788c */ /* 0x000fe4000bf25270 */
[----:B------:R-:W-:Y:S02]  /*6190*/  UISETP.NE.AND UP2, UPT, UR39, 0x1, UPT ;  /* 0x000000012700788c */ /* 0x000fe4000bf45270 */
[----:B------:R-:W-:Y:S01]  /*61a0*/  UIMAD.WIDE.U32 UR12, UR37, UR48, URZ ;  /* 0x00000030250c72a5 */ /* 0x000fe2000f8e00ff */
[----:B------:R-:W-:Y:S01]  /*61b0*/  UMOV UR4, UR5 ;  /* 0x0000000500047c82 */ /* 0x000fe20008000000 */
[----:B------:R-:W-:Y:S01]  /*61c0*/  UMOV UR6, UR11 ;  /* 0x0000000b00067c82 */ /* 0x000fe20008000000 */
[----:B-1----:R-:W-:Y:S03]  /*61d0*/  USHF.R.U32.HI UR8, URZ, UR9, UR4 ;  /* 0x00000009ff087299 */ /* 0x002fe60008011604 */
[----:B------:R-:W-:Y:S02]  /*61e0*/  UMOV UR4, UR7 ;  /* 0x0000000700047c82 */ /* 0x000fe40008000000 */
[----:B------:R-:W-:Y:S02]  /*61f0*/  USHF.R.U32.HI UR5, URZ, UR49, UR4 ;  /* 0x00000031ff057299 */ /* 0x000fe40008011604 */
[----:B------:R-:W-:Y:S02]  /*6200*/  USEL UR4, UR54, UR8, !UP0 ;  /* 0x0000000836047287 */ /* 0x000fe4000c000000 */
[----:B------:R-:W-:Y:S02]  /*6210*/  USHF.R.U32.HI UR8, URZ, UR9, UR6 ;  /* 0x00000009ff087299 */ /* 0x000fe40008011606 */
[----:B------:R-:W-:Y:S02]  /*6220*/  UIMAD.WIDE.U32 UR6, UR4, UR40, URZ ;  /* 0x00000028040672a5 */ /* 0x000fe4000f8e00ff */
[----:B------:R-:W-:Y:S02]  /*6230*/  USEL UR9, UR55, UR5, !UP1 ;  /* 0x0000000537097287 */ /* 0x000fe4000c800000 */
[----:B------:R-:W-:Y:S02]  /*6240*/  USEL UR8, UR36, UR8, !UP0 ;  /* 0x0000000824087287 */ /* 0x000fe4000c000000 */
[----:B------:R-:W-:Y:S01]  /*6250*/  UIMAD.WIDE.U32 UR10, UR9, UR40, URZ ;  /* 0x00000028090a72a5 */ /* 0x000fe2000f8e00ff */
[----:B------:R-:W-:Y:S01]  /*6260*/  UMOV UR6, UR7 ;  /* 0x0000000700067c82 */ /* 0x000fe20008000000 */
[----:B------:R-:W-:Y:S01]  /*6270*/  UMOV UR5, UR13 ;  /* 0x0000000d00057c82 */ /* 0x000fe20008000000 */
[----:B------:R-:W-:Y:S02]  /*6280*/  @UP2 USHF.R.U32.HI UR4, URZ, UR41, UR6 ;  /* 0x00000029ff042299 */ /* 0x000fe40008011606 */
[----:B------:R-:W-:Y:S02]  /*6290*/  USHF.R.U32.HI UR5, URZ, UR49, UR5 ;  /* 0x00000031ff057299 */ /* 0x000fe40008011605 */
[----:B------:R-:W-:Y:S02]  /*62a0*/  UIMAD UR4, UR39, UR4, URZ ;  /* 0x00000004270472a4 */ /* 0x000fe4000f8e02ff */
[----:B------:R-:W-:Y:S02]  /*62b0*/  USEL UR5, UR37, UR5, !UP1 ;  /* 0x0000000525057287 */ /* 0x000fe4000c800000 */
[----:B------:R-:W-:Y:S01]  /*62c0*/  UISETP.GE.AND UP0, UPT, UR8, UR4, UPT ;  /* 0x000000040800728c */ /* 0x000fe2000bf06270 */
[----:B------:R-:W-:Y:S01]  /*62d0*/  UMOV UR6, UR11 ;  /* 0x0000000b00067c82 */ /* 0x000fe20008000000 */
[----:B------:R-:W-:Y:S02]  /*62e0*/  UIMAD.WIDE.U32 UR10, UR8, UR40, URZ ;  /* 0x00000028080a72a5 */ /* 0x000fe4000f8e00ff */
[----:B------:R-:W-:Y:S04]  /*62f0*/  @UP2 USHF.R.U32.HI UR9, URZ, UR41, UR6 ;  /* 0x00000029ff092299 */ /* 0x000fe80008011606 */
[----:B------:R-:W-:Y:S01]  /*6300*/  UIMAD UR6, UR39, UR9, URZ ;  /* 0x00000009270672a4 */ /* 0x000fe2000f8e02ff */
[----:B------:R-:W-:Y:S03]  /*6310*/  UMOV UR4, UR11 ;  /* 0x0000000b00047c82 */ /* 0x000fe60008000000 */
[----:B------:R-:W-:Y:S02]  /*6320*/  UISETP.GE.OR UP0, UPT, UR5, UR6, UP0 ;  /* 0x000000060500728c */ /* 0x000fe40008706670 */
[----:B------:R-:W-:Y:S02]  /*6330*/  USHF.R.U32.HI UR4, URZ, UR41, UR4 ;  /* 0x00000029ff047299 */ /* 0x000fe40008011604 */
[----:B------:R-:W-:Y:S02]  /*6340*/  UIMAD.WIDE.U32 UR6, UR5, UR40, URZ ;  /* 0x00000028050672a5 */ /* 0x000fe4000f8e00ff */
[----:B------:R-:W-:Y:S02]  /*6350*/  USEL UR11, UR8, UR4, !UP2 ;  /* 0x00000004080b7287 */ /* 0x000fe4000d000000 */
[----:B------:R-:W-:Y:S02]  /*6360*/  UIADD3 UR6, UPT, UPT, -UR5, URZ, URZ ;  /* 0x000000ff05067290 */ /* 0x000fe4000fffe1ff */
[----:B------:R-:W-:Y:S02]  /*6370*/  UIADD3 UR10, UPT, UPT, -UR11, URZ, URZ ;  /* 0x000000ff0b0a7290 */ /* 0x000fe4000fffe1ff */
[----:B------:R-:W-:Y:S02]  /*6380*/  UIMAD UR6, UR42, UR6, UR37 ;  /* 0x000000062a0672a4 */ /* 0x000fe4000f8e0225 */
[----:B------:R-:W-:Y:S01]  /*6390*/  UIMAD UR10, UR39, UR10, UR8 ;  /* 0x0000000a270a72a4 */ /* 0x000fe2000f8e0208 */
[----:B------:R-:W-:Y:S01]  /*63a0*/  @!UP0 UMOV UR4, UR7 ;  /* 0x0000000700048c82 */ /* 0x000fe20008000000 */
[----:B------:R-:W-:Y:S02]  /*63b0*/  UIADD3 UR7, UPT, UPT, -UR8, URZ, URZ ;  /* 0x000000ff08077290 */ /* 0x000fe4000fffe1ff */
[----:B------:R-:W-:Y:S04]  /*63c0*/  @!UP0 USHF.R.U32.HI UR4, URZ, UR41, UR4 ;  /* 0x00000029ff048299 */ /* 0x000fe80008011604 */
[----:B------:R-:W-:Y:S04]  /*63d0*/  @!UP0 USEL UR4, UR5, UR4, !UP2 ;  /* 0x0000000405048287 */ /* 0x000fe8000d000000 */
[----:B------:R-:W-:Y:S02]  /*63e0*/  @!UP0 UIMAD UR9, UR9, UR10, UR4 ;  /* 0x0000000a090982a4 */ /* 0x000fe4000f8e0204 */
[----:B------:R-:W-:Y:S02]  /*63f0*/  @!UP0 UIADD3 UR10, UPT, UPT, UR11, -UR4, URZ ;  /* 0x800000040b0a8290 */ /* 0x000fe4000fffe0ff */
[----:B------:R-:W-:Y:S02]  /*6400*/  UIMAD UR4, UR50, UR7, UR36 ;  /* 0x00000007320472a4 */ /* 0x000fe4000f8e0224 */
[----:B------:R-:W-:Y:S03]  /*6410*/  @!UP0 UIMAD UR8, UR10, UR39, UR5 ;  /* 0x000000270a0882a4 */ /* 0x000fe6000f8e0205 */
[----:B------:R-:W-:Y:S02]  /*6420*/  @!UP0 UMOV UR5, UR9 ;  /* 0x0000000900058c82 */ /* 0x000fe40008000000 */
[----:B------:R-:W-:Y:S02]  /*6430*/  UIMAD UR37, UR5, UR42, UR6 ;  /* 0x0000002a052572a4 */ /* 0x000fe4000f8e0206 */
[----:B------:R-:W-:Y:S11]  /*6440*/  UIMAD UR36, UR8, UR50, UR4 ;  /* 0x00000032082472a4 */ /* 0x000ff6000f8e0204 */
[----:B------:R-:W-:Y:S01]  /*6450*/  @!UPT UIADD3 URZ, UPT, UPT, URZ, URZ, URZ ;  /* 0x000000fffffff290 */ /* 0x000fe2000fffe0ff */
.L_x_86:
[----:B------:R-:W-:Y:S01]  /*6460*/  UISETP.NE.AND UP0, UPT, UR38, 0x1, UPT ;  /* 0x000000012600788c */ /* 0x000fe2000bf05270 */
[----:B------:R-:W-:Y:S01]  /*6470*/  @P0 SHF.R.U32.HI R142, RZ, 0x10, R5 ;  /* 0x00000010ff8e0819 */ /* 0x000fe20000011605 */
[----:B------:R-:W-:Y:S09]  /*6480*/  UIADD3 UR11, UPT, UPT, UR43, 0x200, URZ ;  /* 0x000002002b0b7890 */ /* 0x000ff2000fffe0ff */
[----:B------:R-:W1:Y:S01]  /*6490*/  @!UP0 LDCU.128 UR12, c[0x0][0xc10] ;  /* 0x00018200ff0c87ac */ /* 0x000e620008000c00 */
[----:B------:R-:W2:Y:S01]  /*64a0*/  @!UP0 LDCU UR5, c[0x0][0xc0c] ;  /* 0x00018180ff0587ac */ /* 0x000ea20008000800 */
[----:B------:R-:W3:Y:S01]  /*64b0*/  @!UP0 LDCU UR10, c[0x0][0xc20] ;  /* 0x00018400ff0a87ac */ /* 0x000ee20008000800 */
[----:B-1----:R-:W-:Y:S02]  /*64c0*/  UIMAD.WIDE.U32 UR8, UR37, UR12, URZ ;  /* 0x0000000c250872a5 */ /* 0x002fe4000f8e00ff */
[----:B------:R-:W-:Y:S02]  /*64d0*/  UIMAD.WIDE.U32 UR6, UR36, UR15, URZ ;  /* 0x0000000f240672a5 */ /* 0x000fe4000f8e00ff */
[----:B------:R-:W-:Y:S03]  /*64e0*/  @!UP0 UISETP.NE.AND UP1, UPT, UR14, 0x1, UPT ;  /* 0x000000010e00888c */ /* 0x000fe6000bf25270 */
[----:B------:R-:W-:Y:S01]  /*64f0*/  @!UP0 UMOV UR4, UR9 ;  /* 0x0000000900048c82 */ /* 0x000fe20008000000 */
[----:B--2---:R-:W-:Y:S02]  /*6500*/  @!UP0 UISETP.NE.AND UP2, UPT, UR5, 0x1, UPT ;  /* 0x000000010500888c */ /* 0x004fe4000bf45270 */
[----:B------:R-:W-:Y:S01]  /*6510*/  @!UP0 USHF.R.U32.HI UR4, URZ, UR13, UR4 ;  /* 0x0000000dff048299 */ /* 0x000fe20008011604 */
[----:B------:R-:W-:Y:S02]  /*6520*/  @!UP0 UMOV UR6, UR7 ;  /* 0x0000000700068c82 */ /* 0x000fe40008000000 */
[----:B---3--:R-:W-:Y:S02]  /*6530*/  @!UP0 USHF.R.U32.HI UR6, URZ, UR10, UR6 ;  /* 0x0000000aff068299 */ /* 0x008fe40008011606 */
[----:B------:R-:W-:Y:S02]  /*6540*/  @!UP0 USEL UR7, UR37, UR4, !UP2 ;  /* 0x0000000425078287 */ /* 0x000fe4000d000000 */
[----:B------:R-:W-:Y:S04]  /*6550*/  @!UP0 USEL UR6, UR36, UR6, !UP1 ;  /* 0x0000000624068287 */ /* 0x000fe8000c800000 */
[----:B------:R-:W-:Y:S02]  /*6560*/  @!UP0 UIADD3 UR4, UPT, UPT, -UR7, UR6, URZ ;  /* 0x0000000607048290 */ /* 0x000fe4000fffe1ff */
[----:B------:R-:W-:Y:S02]  /*6570*/  @!UP0 UIADD3 UR6, UPT, UPT, UR7, -UR6, URZ ;  /* 0x8000000607068290 */ /* 0x000fe4000fffe0ff */
[----:B------:R-:W-:Y:S02]  /*6580*/  @!UP0 UIMAD UR37, UR4, UR5, UR37 ;  /* 0x00000005042582a4 */ /* 0x000fe4000f8e0225 */
[----:B------:R-:W-:Y:S02]  /*6590*/  @!UP0 UIMAD UR36, UR6, UR14, UR36 ;  /* 0x0000000e062482a4 */ /* 0x000fe4000f8e0224 */
[----:B------:R-:W-:Y:S09]  /*65a0*/  ULOP3.LUT UP0, URZ, UR11, 0x1b0, URZ, 0xc0, !UPT ;  /* 0x000001b00bff7892 */ /* 0x000ff2000f80c0ff */
[----:B------:R-:W-:Y:S05]  /*65b0*/  BRA.U !UP0, `(.L_x_87) ;  /* 0x0000000108407547 */ /* 0x000fea000b800000 */
[----:B------:R-:W1:Y:S01]  /*65c0*/  LDCU.64 UR8, c[0x4][0x80] ;  /* 0x01001000ff0877ac */ /* 0x000e620008000a00 */
[----:B------:R-:W-:Y:S01]  /*65d0*/  MOV R15, 0x0 ;  /* 0x00000000000f7802 */ /* 0x000fe20000000f00 */
[----:B------:R-:W-:Y:S02]  /*65e0*/  HFMA2 R12, -RZ, RZ, 0, 5.9604644775390625e-08 ;  /* 0x00000001ff0c7431 */ /* 0x000fe400000001ff */
[----:B------:R-:W-:Y:S02]  /*65f0*/  IMAD.MOV.U32 R8, RZ, RZ, 0x70 ;  /* 0x00000070ff087424 */ /* 0x000fe400078e00ff */
[----:B------:R-:W-:Y:S01]  /*6600*/  IMAD.MOV.U32 R13, RZ, RZ, RZ ;  /* 0x000000ffff0d7224 */ /* 0x000fe200078e00ff */
[----:B------:R-:W2:Y:S01]  /*6610*/  LDCU.64 UR6, c[0x4][0x88] ;  /* 0x01001100ff0677ac */ /* 0x000ea20008000a00 */
[----:B------:R-:W3:Y:S01]  /*6620*/  LDC.64 R14, c[0x4][R15] ;  /* 0x010000000f0e7b82 */ /* 0x000ee20000000a00 */
[----:B------:R-:W4:Y:S01]  /*6630*/  LDCU.64 UR4, c[0x4][0x8] ;  /* 0x01000100ff0477ac */ /* 0x000f220008000a00 */
[----:B-1----:R-:W-:Y:S01]  /*6640*/  MOV R5, UR9 ;  /* 0x0000000900057c02 */ /* 0x002fe20008000f00 */
[----:B------:R-:W-:Y:S01]  /*6650*/  IMAD.U32 R4, RZ, RZ, UR8 ;  /* 0x00000008ff047e24 */ /* 0x000fe2000f8e00ff */
[----:B--2---:R-:W-:Y:S01]  /*6660*/  MOV R7, UR7 ;  /* 0x0000000700077c02 */ /* 0x004fe20008000f00 */
[----:B------:R-:W-:Y:S01]  /*6670*/  IMAD.U32 R6, RZ, RZ, UR6 ;  /* 0x00000006ff067e24 */ /* 0x000fe2000f8e00ff */
[----:B----4-:R-:W-:Y:S01]  /*6680*/  MOV R11, UR5 ;  /* 0x00000005000b7c02 */ /* 0x010fe20008000f00 */
[----:B------:R-:W-:Y:S02]  /*6690*/  IMAD.U32 R10, RZ, RZ, UR4 ;  /* 0x00000004ff0a7e24 */ /* 0x000fe4000f8e00ff */
[----:B------:R-:W-:Y:S07]  /*66a0*/  LEPC R20, `(.L_x_87) ;  /* 0x000000001014794e */ /* 0x000fee0000000000 */
[----:B---3-5:R-:W-:Y:S05]  /*66b0*/  CALL.ABS.NOINC R14 ;  /* 0x000000000e007343 */ /* 0x028fea0003c00000 */
.L_x_87:
[----:B------:R-:W-:Y:S01]  /*66c0*/  LOP3.LUT P0, RZ, R145, 0x1b0, RZ, 0xc0, !PT ;  /* 0x000001b091ff7812 */ /* 0x000fe2000780c0ff */
[----:B------:R-:W-:Y:S11]  /*66d0*/  BSSY.RECONVERGENT B6, `(.L_x_88) ;  /* 0x0000013000067945 */ /* 0x000ff60003800200 */
[----:B------:R-:W-:Y:S01]  /*66e0*/  @!UPT UIADD3 URZ, UPT, UPT, URZ, URZ, URZ ;  /* 0x000000fffffff290 */ /* 0x000fe2000fffe0ff */
[----:B------:R-:W-:Y:S05]  /*66f0*/  @!P0 BRA `(.L_x_89) ;  /* 0x0000000000408947 */ /* 0x000fea0003800000 */
        /* <DEDUP_REMOVED lines=16> */
.L_x_89:
[----:B------:R-:W-:Y:S05]  /*6800*/  BSYNC.RECONVERGENT B6 ;  /* 0x0000000000067941 */ /* 0x000fea0003800200 */
.L_x_88:
[----:B------:R-:W-:Y:S01]  /*6810*/  ISETP.NE.AND P6, PT, R141, RZ, PT ;  /* 0x000000ff8d00720c */ /* 0x000fe20003fc5270 */
[----:B------:R-:W-:Y:S01]  /*6820*/  UISETP.NE.U32.AND UP0, UPT, UR58, URZ, UPT ;  /* 0x000000ff3a00728c */ /* 0x000fe2000bf05070 */
[----:B------:R-:W-:Y:S02]  /*6830*/  ISETP.NE.U32.AND P3, PT, RZ, UR56, PT ;  /* 0x00000038ff007c0c */ /* 0x000fe4000bf65070 */
[----:B------:R-:W-:Y:S01]  /*6840*/  PLOP3.LUT P0, PT, PT, PT, PT, 0x8, 0x80 ;  /* 0x000000000080781c */ /* 0x000fe20003f0e170 */
[----:B------:R-:W-:Y:S01]  /*6850*/  UISETP.NE.AND.EX UP0, UPT, UR59, URZ, UPT, UP0 ;  /* 0x000000ff3b00728c */ /* 0x000fe2000bf05300 */
[----:B------:R-:W-:Y:S07]  /*6860*/  ISETP.NE.AND.EX P3, PT, RZ, UR57, PT, P3 ;  /* 0x00000039ff007c0c */ /* 0x000fee000bf65330 */
[----:B------:R-:W1:Y:S01]  /*6870*/  @P6 LDC.64 R4, c[0x0][0x988] ;  /* 0x00026200ff046b82 */ /* 0x000e620000000a00 */
[----:B------:R-:W-:Y:S02]  /*6880*/  @P6 PLOP3.LUT P0, PT, P3, PT, PT, 0x80, 0x8 ;  /* 0x000000000008681c */ /* 0x000fe40001f0f070 */
[----:B-1----:R-:W-:Y:S04]  /*6890*/  @P6 ISETP.NE.U32.AND P1, PT, R4, RZ, PT ;  /* 0x000000ff0400620c */ /* 0x002fe80003f25070 */
[----:B------:R-:W-:Y:S01]  /*68a0*/  @P6 ISETP.NE.AND.EX P1, PT, R5, RZ, PT, P1 ;  /* 0x000000ff0500620c */ /* 0x000fe20003f25310 */
[----:B------:R-:W-:Y:S01]  /*68b0*/  @!UPT UIADD3 URZ, UPT, UPT, URZ, URZ, URZ ;  /* 0x000000fffffff290 */ /* 0x000fe2000fffe0ff */
[----:B------:R-:W-:Y:S11]  /*68c0*/  @!P3 BRA `(.L_x_90) ;  /* 0x000000000030b947 */ /* 0x000ff60003800000 */
[----:B------:R-:W-:Y:S01]  /*68d0*/  ISETP.NE.U32.AND P2, PT, RZ, UR52, PT ;  /* 0x00000034ff007c0c */ /* 0x000fe2000bf45070 */
[----:B------:R-:W1:Y:S01]  /*68e0*/  LDCU.64 UR4, c[0x0][0x358] ;  /* 0x00006b00ff0477ac */ /* 0x000e620008000a00 */
[----:B------:R-:W-:Y:S02]  /*68f0*/  IMAD.MOV.U32 R139, RZ, RZ, 0x1 ;  /* 0x00000001ff8b7424 */ /* 0x000fe400078e00ff */
[----:B------:R-:W-:Y:S11]  /*6900*/  ISETP.NE.AND.EX P2, PT, RZ, UR53, PT, P2 ;  /* 0x00000035ff007c0c */ /* 0x000ff6000bf45320 */
[----:B------:R-:W-:Y:S02]  /*6910*/  @!UPT UIADD3 URZ, UPT, UPT, URZ, URZ, URZ ;  /* 0x000000fffffff290 */ /* 0x000fe4000fffe0ff */
[----:B------:R-:W2:Y:S01]  /*6920*/  @P2 LDC.64 R4, c[0x0][0x988] ;  /* 0x00026200ff042b82 */ /* 0x000ea20000000a00 */
[----:B------:R-:W-:Y:S04]  /*6930*/  @P2 IMAD R0, R16, UR56, RZ ;  /* 0x0000003810002c24 */ /* 0x000fe8000f8e02ff */
[----:B--2---:R-:W-:Y:S04]  /*6940*/  @P2 IMAD.WIDE R4, R0, 0x4, R4 ;  /* 0x0000000400042825 */ /* 0x004fe800078e0204 */
[----:B------:R-:W-:Y:S01]  /*6950*/  HFMA2 R0, -RZ, RZ, 0, 5.9604644775390625e-08 ;  /* 0x00000001ff007431 */ /* 0x000fe200000001ff */
[----:B-1---5:R1:W5:Y:S04]  /*6960*/  @P2 LDG.E R71, desc[UR4][R4.64] ;  /* 0x0000000404472981 */ /* 0x022368000c1e1900 */
[----:B------:R-:W-:Y:S01]  /*6970*/  @!P2 PRMT R139, R0, 0x7610, R139 ;  /* 0x00007610008ba816 */ /* 0x000fe2000000008b */
[----:B-1----:R-:W2:Y:S06]  /*6980*/  @!P2 LDC R71, c[0x0][0x980] ;  /* 0x00026000ff47ab82 */ /* 0x002eac0000000800 */
.L_x_90:
[----:B------:R-:W-:Y:S05]  /*6990*/  BRA.U !UP0, `(.L_x_91) ;  /* 0x0000000108247547 */ /* 0x000fea000b800000 */
[----:B------:R-:W-:Y:S01]  /*69a0*/  ISETP.NE.U32.AND P2, PT, RZ, UR62, PT ;  /* 0x0000003eff007c0c */ /* 0x000fe2000bf45070 */
[----:B------:R-:W1:Y:S03]  /*69b0*/  LDCU.64 UR4, c[0x0][0x358] ;  /* 0x00006b00ff0477ac */ /* 0x000e660008000a00 */
[----:B------:R-:W-:Y:S11]  /*69c0*/  ISETP.NE.AND.EX P2, PT, RZ, UR63, PT, P2 ;  /* 0x0000003fff007c0c */ /* 0x000ff6000bf45320 */
[----:B------:R-:W-:Y:S02]  /*69d0*/  @!UPT UIADD3 URZ, UPT, UPT, URZ, URZ, URZ ;  /* 0x000000fffffff290 */ /* 0x000fe4000fffe0ff */
[----:B------:R-:W3:Y:S01]  /*69e0*/  @P2 LDC.64 R4, c[0x0][0x9a8] ;  /* 0x00026a00ff042b82 */ /* 0x000ee20000000a00 */
[----:B------:R-:W-:Y:S04]  /*69f0*/  @P2 IMAD R0, R16, UR58, RZ ;  /* 0x0000003a10002c24 */ /* 0x000fe8000f8e02ff */
[----:B---3--:R-:W-:Y:S05]  /*6a00*/  @P2 IMAD.WIDE R4, R0, 0x4, R4 ;  /* 0x0000000400042825 */ /* 0x008fea00078e0204 */
[----:B-1---5:R1:W5:Y:S02]  /*6a10*/  @P2 LDG.E R70, desc[UR4][R4.64] ;  /* 0x0000000404462981 */ /* 0x022364000c1e1900 */
[----:B-1----:R-:W3:Y:S02]  /*6a20*/  @!P2 LDC R70, c[0x0][0x9a0] ;  /* 0x00026800ff46ab82 */ /* 0x002ee40000000800 */
.L_x_91:
[----:B--2--5:R-:W-:Y:S01]  /*6a30*/  @P6 FSETP.NEU.AND P2, PT, R71, RZ, PT ;  /* 0x000000ff4700620b */ /* 0x024fe20003f4d000 */
[----:B------:R-:W-:Y:S01]  /*6a40*/  BSSY B1, `(.L_x_92) ;  /* 0x0000041000017945 */ /* 0x000fe20003800000 */
[----:B------:R-:W-:Y:S01]  /*6a50*/  @P6 SEL R3, RZ, 0xffffffff, P1 ;  /* 0xffffffffff036807 */ /* 0x000fe20000800000 */
[----:B------:R-:W-:Y:S01]  /*6a60*/  IMAD.IADD R2, R69, 0x1, R2 ;  /* 0x0000000145027824 */ /* 0x000fe200078e0202 */
[----:B------:R-:W-:Y:S02]  /*6a70*/  @P6 LOP3.LUT P1, RZ, R139, 0xff, RZ, 0xc0, !PT ;  /* 0x000000ff8bff6812 */ /* 0x000fe4000782c0ff */
[----:B------:R-:W-:Y:S02]  /*6a80*/  CS2R R18, SRZ ;  /* 0x0000000000127805 */ /* 0x000fe4000001ff00 */
[----:B------:R-:W-:Y:S02]  /*6a90*/  @P6 SEL R0, RZ, 0xffffffff, P2 ;  /* 0xffffffffff006807 */ /* 0x000fe40001000000 */
[----:B------:R-:W-:Y:S02]  /*6aa0*/  CS2R R16, SRZ ;  /* 0x0000000000107805 */ /* 0x000fe4000001ff00 */
[----:B------:R-:W-:Y:S02]  /*6ab0*/  LEA R22, R68, UR43, 0x3 ;  /* 0x0000002b44167c11 */ /* 0x000fe4000f8e18ff */
[----:B------:R-:W-:Y:S02]  /*6ac0*/  CS2R R26, SRZ ;  /* 0x00000000001a7805 */ /* 0x000fe4000001ff00 */
[----:B------:R-:W-:Y:S02]  /*6ad0*/  @P0 SEL R0, R3, R0, !P1 ;  /* 0x0000000003000207 */ /* 0x000fe40004800000 */
[----:B------:R-:W-:Y:S02]  /*6ae0*/  CS2R R24, SRZ ;  /* 0x0000000000187805 */ /* 0x000fe4000001ff00 */
[----:B------:R-:W-:Y:S02]  /*6af0*/  PLOP3.LUT P5, PT, PT, PT, PT, 0x8, 0x80 ;  /* 0x000000000080781c */ /* 0x000fe40003fae170 */
[----:B------:R-:W-:Y:S02]  /*6b00*/  CS2R R30, SRZ ;  /* 0x00000000001e7805 */ /* 0x000fe4000001ff00 */
[----:B------:R-:W-:Y:S02]  /*6b10*/  @P6 LOP3.LUT R0, R0, 0x1, RZ, 0xc0, !PT ;  /* 0x0000000100006812 */ /* 0x000fe400078ec0ff */
[----:B------:R-:W-:Y:S02]  /*6b20*/  CS2R R28, SRZ ;  /* 0x00000000001c7805 */ /* 0x000fe4000001ff00 */
[----:B------:R-:W-:Y:S02]  /*6b30*/  CS2R R34, SRZ ;  /* 0x0000000000227805 */ /* 0x000fe4000001ff00 */
[----:B------:R-:W-:Y:S02]  /*6b40*/  CS2R R32, SRZ ;  /* 0x0000000000207805 */ /* 0x000fe4000001ff00 */
[----:B------:R-:W-:Y:S11]  /*6b50*/  ISETP.NE.U32.OR P1, PT, R0, 0x1, !P6 ;  /* 0x000000010000780c */ /* 0x000ff60007725470 */
[----:B------:R-:W-:Y:S02]  /*6b60*/  @!UPT UIADD3 URZ, UPT, UPT, URZ, URZ, URZ ;  /* 0x000000fffffff290 */ /* 0x000fe4000fffe0ff */
[----:B------:R-:W-:Y:S04]  /*6b70*/  @P1 SHF.L.U32 R0, R134, 0x1f, RZ ;  /* 0x0000001f86001819 */ /* 0x000fe800000006ff */
[----:B------:R1:W2:Y:S02]  /*6b80*/  @P1 SYNCS.PHASECHK.TRANS64.TRYWAIT P0, [UR43+0x110], R0 ;  /* 0x00011000ff0015a7 */ /* 0x0002a4000800112b */
[----:B-1----:R-:W-:Y:S04]  /*6b90*/  SHF.L.U32 R0, R136, 0x1f, RZ ;  /* 0x0000001f88007819 */ /* 0x002fe800000006ff */
[----:B------:R1:W4:Y:S01]  /*6ba0*/  SYNCS.PHASECHK.TRANS64.TRYWAIT P4, [R22+URZ+0x140], R0 ;  /* 0x00014000160075a7 */ /* 0x00032200080811ff */
[----:B--2---:R-:W-:Y:S01]  /*6bb0*/  @P1 PLOP3.LUT P5, PT, P0, PT, PT, 0x8, 0x80 ;  /* 0x000000000080181c */ /* 0x004fe200007ae170 */
[----:B------:R-:W-:Y:S01]  /*6bc0*/  @!UPT UIADD3 URZ, UPT, UPT, URZ, URZ, URZ ;  /* 0x000000fffffff290 */ /* 0x000fe2000fffe0ff */
[----:B-1----:R-:W-:Y:S11]  /*6bd0*/  @!P1 BRA `(.L_x_93) ;  /* 0x00000000009c9947 */ /* 0x002ff60003800000 */
[----:B------:R-:W-:Y:S01]  /*6be0*/  ISETP.NE.U32.AND P0, PT, RZ, UR52, PT ;  /* 0x00000034ff007c0c */ /* 0x000fe2000bf05070 */
[----:B------:R-:W-:Y:S01]  /*6bf0*/  BSSY B0, `(.L_x_94) ;  /* 0x0000016000007945 */ /* 0x000fe20003800000 */
[----:B------:R-:W-:Y:S02]  /*6c00*/  FSETP.NEU.AND P2, PT, R71, RZ, PT ;  /* 0x000000ff4700720b */ /* 0x000fe40003f4d000 */
[----:B------:R-:W-:Y:S02]  /*6c10*/  CS2R R34, SRZ ;  /* 0x0000000000227805 */ /* 0x000fe4000001ff00 */
[----:B------:R-:W-:Y:S02]  /*6c20*/  ISETP.NE.AND.EX P0, PT, RZ, UR53, PT, P0 ;  /* 0x00000035ff007c0c */ /* 0x000fe4000bf05300 */
[----:B------:R-:W-:Y:S02]  /*6c30*/  CS2R R32, SRZ ;  /* 0x0000000000207805 */ /* 0x000fe4000001ff00 */
[----:B------:R-:W-:Y:S02]  /*6c40*/  LOP3.LUT P1, RZ, R139, 0xff, RZ, 0xc0, !PT ;  /* 0x000000ff8bff7812 */ /* 0x000fe4000782c0ff */
[----:B------:R-:W-:Y:S02]  /*6c50*/  CS2R R30, SRZ ;  /* 0x00000000001e7805 */ /* 0x000fe4000001ff00 */
[----:B------:R-:W-:Y:S02]  /*6c60*/  SEL R3, RZ, 0xffffffff, P2 ;  /* 0xffffffffff037807 */ /* 0x000fe40001000000 */
[----:B------:R-:W-:Y:S02]  /*6c70*/  CS2R R28, SRZ ;  /* 0x00000000001c7805 */ /* 0x000fe4000001ff00 */
[----:B------:R-:W-:Y:S02]  /*6c80*/  SEL R4, RZ, 0xffffffff, P0 ;  /* 0xffffffffff047807 */ /* 0x000fe40000000000 */
[----:B------:R-:W-:Y:S02]  /*6c90*/  CS2R R26, SRZ ;  /* 0x00000000001a7805 */ /* 0x000fe4000001ff00 */
[----:B------:R-:W-:Y:S02]  /*6ca0*/  CS2R R24, SRZ ;  /* 0x0000000000187805 */ /* 0x000fe4000001ff00 */
[----:B------:R-:W-:Y:S02]  /*6cb0*/  CS2R R18, SRZ ;  /* 0x0000000000127805 */ /* 0x000fe4000001ff00 */
[----:B------:R-:W-:Y:S02]  /*6cc0*/  @P3 SEL R3, R4, R3, !P1 ;  /* 0x0000000304033207 */ /* 0x000fe40004800000 */
[----:B------:R-:W-:Y:S02]  /*6cd0*/  CS2R R16, SRZ ;  /* 0x0000000000107805 */ /* 0x000fe4000001ff00 */
[----:B------:R-:W-:Y:S04]  /*6ce0*/  LOP3.LUT R3, R3, 0x1, RZ, 0xc0, !PT ;  /* 0x0000000103037812 */ /* 0x000fe800078ec0ff */
[----:B------:R-:W-:Y:S01]  /*6cf0*/  ISETP.NE.U32.AND P0, PT, R3, 0x1, PT ;  /* 0x000000010300780c */ /* 0x000fe20003f05070 */
[----:B------:R-:W-:Y:S01]  /*6d00*/  @!UPT UIADD3 URZ, UPT, UPT, URZ, URZ, URZ ;  /* 0x000000fffffff290 */ /* 0x000fe2000fffe0ff */
[----:B------:R-:W-:Y:S11]  /*6d10*/  @!P5 BRA `(.L_x_95) ;  /* 0x00000000000cd947 */ /* 0x000ff60003800000 */
[----:B------:R-:W-:Y:S04]  /*6d20*/  SHF.L.U32 R4, R134, 0x1f, RZ ;  /* 0x0000001f86047819 */ /* 0x000fe800000006ff */
[----:B------:R-:W1:Y:S02]  /*6d30*/  SYNCS.PHASECHK.TRANS64.TRYWAIT P1, [UR43+0x110], R4 ;  /* 0x00011004ff0075a7 */ /* 0x000e64000802112b */
[----:B-1----:R-:W-:Y:S05]  /*6d40*/  @!P1 BRA `(.L_x_96) ;  /* 0x0000002400c09947 */ /* 0x002fea0003800000 */
.L_x_95:
[----:B------:R-:W-:Y:S05]  /*6d50*/  BSYNC B0 ;  /* 0x0000000000007941 */ /* 0x000fea0003800000 */
.L_x_94:
[----:B------:R2:W1:Y:S01]  /*6d60*/  @P0 LDS.128 R32, [R138+UR43+0x200] ;  /* 0x0002002b8a200984 */ /* 0x0004620008000c00 */
[----:B------:R-:W5:Y:S01]  /*6d70*/  S2UR UR5, SR_CgaCtaId ;  /* 0x00000000000579c3 */ /* 0x000f620000008800 */
[----:B------:R-:W-:Y:S01]  /*6d80*/  UIADD3 UR4, UPT, UPT, UR43, 0x118, URZ ;  /* 0x000001182b047890 */ /* 0x000fe2000fffe0ff */
[----:B------:R-:W-:Y:S01]  /*6d90*/  LOP3.LUT R134, R134, 0x1, RZ, 0x3c, !PT ;  /* 0x0000000186867812 */ /* 0x000fe200078e3cff */
[----:B------:R2:W1:Y:S04]  /*6da0*/  @P0 LDS.128 R28, [R137+0x10] ;  /* 0x00001000891c0984 */ /* 0x0004680000000c00 */
[----:B------:R2:W1:Y:S04]  /*6db0*/  @P0 LDS.128 R24, [R144+0x20] ;  /* 0x0000200090180984 */ /* 0x0004680000000c00 */
[----:B------:R2:W1:Y:S01]  /*6dc0*/  @P0 LDS.128 R16, [R143+0x30] ;  /* 0x000030008f100984 */ /* 0x0004620000000c00 */
[----:B------:R-:W-:Y:S01]  /*6dd0*/  @!PT LDS RZ, [RZ] ;  /* 0x00000000fffff984 */ /* 0x000fe20000000800 */
[----:B------:R-:W-:Y:S01]  /*6de0*/  @!PT LDS RZ, [RZ] ;  /* 0x00000000fffff984 */ /* 0x000fe20000000800 */
[----:B------:R-:W-:Y:S01]  /*6df0*/  @!PT LDS RZ, [RZ] ;  /* 0x00000000fffff984 */ /* 0x000fe20000000800 */
[----:B------:R-:W-:Y:S01]  /*6e00*/  @!PT LDS RZ, [RZ] ;  /* 0x00000000fffff984 */ /* 0x000fe20000000800 */
[----:B------:R3:W-:Y:S06]  /*6e10*/  MEMBAR.ALL.CTA ;  /* 0x0000000000007992 */ /* 0x0007ec0000008000 */
[----:B---3--:R-:W3:Y:S01]  /*6e20*/  FENCE.VIEW.ASYNC.S ;  /* 0x00000000000073c6 */ /* 0x008ee20000000000 */
[----:B-----5:R-:W-:Y:S09]  /*6e30*/  UPRMT UR4, UR5, 0x654, UR4 ;  /* 0x0000065405047896 */ /* 0x020ff20008000004 */
[----:B---3--:R-:W-:Y:S03]  /*6e40*/  SYNCS.ARRIVE.TRANS64.RED.A1T0 RZ, [UR4], RZ ;  /* 0x000000ffffff79a7 */ /* 0x008fe60008100404 */
.L_x_93:
[----:B------:R-:W-:Y:S05]  /*6e50*/  BSYNC B1 ;  /* 0x0000000000017941 */ /* 0x000fea0003800000 */
.L_x_92:
[----:B-1----:R-:W-:Y:S04]  /*6e60*/  SHF.R.U32.HI R3, RZ, 0x15, R2 ;  /* 0x00000015ff037819 */ /* 0x002fe80000011602 */
[----:B------:R-:W-:Y:S01]  /*6e70*/  LOP3.LUT P0, RZ, R3, 0x3, R140, 0x48, !PT ;  /* 0x0000000303ff7812 */ /* 0x000fe2000780488c */
[----:B------:R-:W-:Y:S01]  /*6e80*/  @!UPT UIADD3 URZ, UPT, UPT, URZ, URZ, URZ ;  /* 0x000000fffffff290 */ /* 0x000fe2000fffe0ff */
[----:B----4-:R-:W-:Y:S11]  /*6e90*/  @P4 BRA `(.L_x_97) ;  /* 0x0000000000084947 */ /* 0x010ff60003800000 */
[----:B------:R-:W1:Y:S02]  /*6ea0*/  SYNCS.PHASECHK.TRANS64.TRYWAIT P1, [R22+URZ+0x140], R0 ;  /* 0x00014000160075a7 */ /* 0x000e6400080211ff */
[----:B-1----:R-:W-:Y:S05]  /*6eb0*/  @!P1 BRA `(.L_x_98) ;  /* 0x00000024007c9947 */ /* 0x002fea0003800000 */
.L_x_97:
[----:B------:R-:W-:Y:S05]  /*6ec0*/  @!P0 BRA `(.L_x_99) ;  /* 0x0000000000408947 */ /* 0x000fea0003800000 */
[----:B------:R-:W4:Y:S01]  /*6ed0*/  LDCU.64 UR8, c[0x4][0x70] ;  /* 0x01000e00ff0877ac */ /* 0x000f220008000a00 */
[----:B------:R-:W-:Y:S01]  /*6ee0*/  MOV R15, 0x0 ;  /* 0x00000000000f7802 */ /* 0x000fe20000000f00 */
[----:B------:R-:W-:Y:S02]  /*6ef0*/  HFMA2 R12, -RZ, RZ, 0, 5.9604644775390625e-08 ;  /* 0x00000001ff0c7431 */ /* 0x000fe400000001ff */
[----:B------:R-:W-:Y:S02]  /*6f00*/  IMAD.MOV.U32 R8, RZ, RZ, 0x192 ;  /* 0x00000192ff087424 */ /* 0x000fe400078e00ff */
[----:B------:R-:W-:Y:S01]  /*6f10*/  IMAD.MOV.U32 R13, RZ, RZ, RZ ;  /* 0x000000ffff0d7224 */ /* 0x000fe200078e00ff */
[----:B------:R-:W5:Y:S01]  /*6f20*/  LDCU.64 UR6, c[0x4][0x78] ;  /* 0x01000f00ff0677ac */ /* 0x000f620008000a00 */
[----:B------:R-:W1:Y:S01]  /*6f30*/  LDC.64 R14, c[0x4][R15] ;  /* 0x010000000f0e7b82 */ /* 0x000e620000000a00 */
[----:B------:R-:W2:Y:S01]  /*6f40*/  LDCU.64 UR4, c[0x4][0x10] ;  /* 0x01000200ff0477ac */ /* 0x000ea20008000a00 */
[----:B----4-:R-:W-:Y:S01]  /*6f50*/  MOV R5, UR9 ;  /* 0x0000000900057c02 */ /* 0x010fe20008000f00 */
[----:B------:R-:W-:Y:S01]  /*6f60*/  IMAD.U32 R4, RZ, RZ, UR8 ;  /* 0x00000008ff047e24 */ /* 0x000fe2000f8e00ff */
[----:B-----5:R-:W-:Y:S01]  /*6f70*/  MOV R7, UR7 ;  /* 0x0000000700077c02 */ /* 0x020fe20008000f00 */
[----:B------:R-:W-:Y:S01]  /*6f80*/  IMAD.U32 R6, RZ, RZ, UR6 ;  /* 0x00000006ff067e24 */ /* 0x000fe2000f8e00ff */
[----:B--2---:R-:W-:Y:S01]  /*6f90*/  MOV R11, UR5 ;  /* 0x00000005000b7c02 */ /* 0x004fe20008000f00 */
[----:B------:R-:W-:Y:S02]  /*6fa0*/  IMAD.U32 R10, RZ, RZ, UR4 ;  /* 0x00000004ff0a7e24 */ /* 0x000fe4000f8e00ff */
[----:B------:R-:W-:Y:S07]  /*6fb0*/  LEPC R20, `(.L_x_99) ;  /* 0x000000001014794e */ /* 0x000fee0000000000 */
[----:B-1-3--:R-:W-:Y:S05]  /*6fc0*/  CALL.ABS.NOINC R14 ;  /* 0x000000000e007343 */ /* 0x00afea0003c00000 */
.L_x_99:
[----:B------:R-:W-:Y:S01]  /*6fd0*/  LOP3.LUT P0, RZ, R133, 0x60, RZ, 0xc0, !PT ;  /* 0x0000006085ff7812 */ /* 0x000fe2000780c0ff */
[----:B------:R-:W-:Y:S05]  /*6fe0*/  WARPSYNC.ALL ;  /* 0x0000000000007948 */ /* 0x000fea0003800000 */
[----:B------:R-:W-:Y:S01]  /*6ff0*/  R2UR UR4, R2 ;  /* 0x00000000020472ca */ /* 0x000fe200000e0000 */
[----:B------:R-:W4:Y:S01]  /*7000*/  S2UR UR6, SR_CgaCtaId ;  /* 0x00000000000679c3 */ /* 0x000f220000008800 */
[----:B------:R-:W-:Y:S01]  /*7010*/  F2FP.F16.E4M3.UNPACK_B R2, R32 ;  /* 0x00000020ff02723e */ /* 0x000fe200020006ff */
[----:B------:R-:W-:Y:S01]  /*7020*/  BSSY.RECONVERGENT B0, `(.L_x_100) ;  /* 0x0000180000007945 */ /* 0x000fe20003800200 */
[-C--:B------:R-:W-:Y:S02]  /*7030*/  F2FP.F16.E4M3.UNPACK_B R21, R33.reuse ;  /* 0x00000021ff15723e */ /* 0x080fe400020006ff */
[----:B------:R-:W-:Y:S01]  /*7040*/  F2FP.F16.E4M3.UNPACK_B R12, R28 ;  /* 0x0000001cff0c723e */ /* 0x000fe200020006ff */
[----:B-1----:R-:W-:Y:S01]  /*7050*/  HADD2.F32 R0, -RZ, R2.H0_H0 ;  /* 0x20000002ff007230 */ /* 0x002fe20000004100 */
[----:B------:R-:W-:Y:S01]  /*7060*/  F2FP.F16.E4M3.UNPACK_B R32, R32.H1 ;  /* 0x00000020ff20723e */ /* 0x000fe200030006ff */
[--C-:B------:R-:W-:Y:S01]  /*7070*/  HADD2.F32 R73, -RZ, R21.reuse.H0_H0 ;  /* 0x20000015ff497230 */ /* 0x100fe20000004100 */
[----:B------:R-:W-:Y:S01]  /*7080*/  F2FP.F16.E4M3.UNPACK_B R33, R33.H1 ;  /* 0x00000021ff21723e */ /* 0x000fe200030006ff */
[----:B------:R-:W-:Y:S01]  /*7090*/  HADD2.F32 R74, -RZ, R21.H1_H1 ;  /* 0x30000015ff4a7230 */ /* 0x000fe20000004100 */
[-C--:B------:R-:W-:Y:S01]  /*70a0*/  F2FP.F16.E4M3.UNPACK_B R20, R34.reuse ;  /* 0x00000022ff14723e */ /* 0x080fe200020006ff */
[--C-:B------:R-:W-:Y:S01]  /*70b0*/  HADD2.F32 R3, -RZ, R32.reuse.H0_H0 ;  /* 0x20000020ff037230 */ /* 0x100fe20000004100 */
[----:B------:R-:W-:Y:S01]  /*70c0*/  F2FP.F16.E4M3.UNPACK_B R15, R34.H1 ;  /* 0x00000022ff0f723e */ /* 0x000fe200030006ff */
[----:B------:R-:W-:Y:S01]  /*70d0*/  HADD2.F32 R72, -RZ, R32.H1_H1 ;  /* 0x30000020ff487230 */ /* 0x000fe20000004100 */
[-C--:B------:R-:W-:Y:S01]  /*70e0*/  F2FP.F16.E4M3.UNPACK_B R14, R35.reuse ;  /* 0x00000023ff0e723e */ /* 0x080fe200020006ff */
[--C-:B------:R-:W-:Y:S01]  /*70f0*/  HADD2.F32 R75, -RZ, R33.reuse.H0_H0 ;  /* 0x20000021ff4b7230 */ /* 0x100fe20000004100 */
[----:B------:R-:W-:Y:S01]  /*7100*/  F2FP.F16.E4M3.UNPACK_B R13, R35.H1 ;  /* 0x00000023ff0d723e */ /* 0x000fe200030006ff */
[----:B------:R-:W-:Y:S01]  /*7110*/  HADD2.F32 R76, -RZ, R33.H1_H1 ;  /* 0x30000021ff4c7230 */ /* 0x000fe20000004100 */
[----:B------:R-:W-:Y:S01]  /*7120*/  F2FP.F16.E4M3.UNPACK_B R28, R28.H1 ;  /* 0x0000001cff1c723e */ /* 0x000fe200030006ff */
[--C-:B------:R-:W-:Y:S01]  /*7130*/  HADD2.F32 R77, -RZ, R20.reuse.H0_H0 ;  /* 0x20000014ff4d7230 */ /* 0x100fe20000004100 */
[-C--:B------:R-:W-:Y:S01]  /*7140*/  F2FP.F16.E4M3.UNPACK_B R11, R29.reuse ;  /* 0x0000001dff0b723e */ /* 0x080fe200020006ff */
        /* <DEDUP_REMOVED lines=15> */
[----:B------:R-:W-:Y:S01]  /*7240*/  R2UR UR5, R22 ;  /* 0x00000000160572ca */ /* 0x000fe200000e0000 */
        /* <DEDUP_REMOVED lines=29> */
[----:B------:R-:W-:Y:S01]  /*7420*/  IADD3 R68, PT, PT, R68, 0x1, RZ ;  /* 0x0000000144447810 */ /* 0x000fe20007ffe0ff */
[--C-:B------:R-:W-:Y:S02]  /*7430*/  HADD2.F32 R101, -RZ, R5.reuse.H0_H0 ;  /* 0x20000005ff657230 */ /* 0x100fe40000004100 */
[----:B------:R-:W-:Y:S02]  /*7440*/  HADD2.F32 R102, -RZ, R5.H1_H1 ;  /* 0x30000005ff667230 */ /* 0x000fe40000004100 */
[--C-:B------:R-:W-:Y:S02]  /*7450*/  HADD2.F32 R103, -RZ, R4.reuse.H0_H0 ;  /* 0x20000004ff677230 */ /* 0x100fe40000004100 */
[----:B------:R-:W-:Y:S02]  /*7460*/  HADD2.F32 R104, -RZ, R4.H1_H1 ;  /* 0x30000004ff687230 */ /* 0x000fe40000004100 */
[----:B------:R-:W3:Y:S01]  /*7470*/  LDTM.x64 R4, tmem[UR4] ;  /* 0x00000004000479ee */ /* 0x000ee20008340000 */
[----:B------:R-:W-:Y:S01]  /*7480*/  NOP ;  /* 0x0000000000007918 */ /* 0x000fe20000000000 */
[----:B------:R-:W-:Y:S01]  /*7490*/  UIADD3 UR4, UPT, UPT, UR5, 0x150, URZ ;  /* 0x0000015005047890 */ /* 0x000fe2000fffe0ff */
[----:B------:R-:W-:Y:S02]  /*74a0*/  HADD2.F32 R2, -RZ, R2.H1_H1 ;  /* 0x30000002ff027230 */ /* 0x000fe40000004100 */
[--C-:B------:R-:W-:Y:S02]  /*74b0*/  HADD2.F32 R105, -RZ, R106.reuse.H0_H0 ;  /* 0x2000006aff697230 */ /* 0x100fe40000004100 */
        /* <DEDUP_REMOVED lines=8> */
[----:B------:R-:W-:Y:S01]  /*7540*/  HADD2.F32 R122, -RZ, R122.H1_H1 ;  /* 0x3000007aff7a7230 */ /* 0x000fe20000004100 */
[----:B----4-:R-:W-:Y:S01]  /*7550*/  UPRMT UR4, UR6, 0x654, UR4 ;  /* 0x0000065406047896 */ /* 0x010fe20008000004 */
[C---:B---3--:R-:W-:Y:S01]  /*7560*/  FMUL R4, R70.reuse, R4 ;  /* 0x0000000446047220 */ /* 0x048fe20000400000 */
[C---:B------:R-:W-:Y:S01]  /*7570*/  FMUL R5, R70.reuse, R5 ;  /* 0x0000000546057220 */ /* 0x040fe20000400000 */
[C---:B------:R-:W-:Y:S01]  /*7580*/  FMUL R8, R70.reuse, R8 ;  /* 0x0000000846087220 */ /* 0x040fe20000400000 */
[C---:B------:R-:W-:Y:S01]  /*7590*/  FMUL R9, R70.reuse, R9 ;  /* 0x0000000946097220 */ /* 0x040fe20000400000 */
[C---:B------:R-:W-:Y:S01]  /*75a0*/  FFMA R4, R71.reuse, R0, R4 ;  /* 0x0000000047047223 */ /* 0x040fe20000000004 */
[C---:B------:R-:W-:Y:S01]  /*75b0*/  FFMA R5, R71.reuse, R2, R5 ;  /* 0x0000000247057223 */ /* 0x040fe20000000005 */
[C---:B------:R-:W-:Y:S01]  /*75c0*/  FMUL R12, R70.reuse, R12 ;  /* 0x0000000c460c7220 */ /* 0x040fe20000400000 */
[C---:B------:R-:W-:Y:S01]  /*75d0*/  FMUL R13, R70.reuse, R13 ;  /* 0x0000000d460d7220 */ /* 0x040fe20000400000 */
[----:B------:R-:W-:Y:S01]  /*75e0*/  SYNCS.ARRIVE.TRANS64.RED.A1T0 RZ, [UR4], RZ ;  /* 0x000000ffffff79a7 */ /* 0x000fe20008100404 */
[C---:B------:R-:W-:Y:S01]  /*75f0*/  FMUL R16, R70.reuse, R16 ;  /* 0x0000001046107220 */ /* 0x040fe20000400000 */
[C---:B------:R-:W-:Y:S01]  /*7600*/  FMUL R17, R70.reuse, R17 ;  /* 0x0000001146117220 */ /* 0x040fe20000400000 */
[C---:B------:R-:W-:Y:S01]  /*7610*/  FMUL R0, R70.reuse, R20 ;  /* 0x0000001446007220 */ /* 0x040fe20000400000 */
[C---:B------:R-:W-:Y:S01]  /*7620*/  FMUL R2, R70.reuse, R21 ;  /* 0x0000001546027220 */ /* 0x040fe20000400000 */
[C---:B------:R-:W-:Y:S01]  /*7630*/  FMUL R21, R70.reuse, R28 ;  /* 0x0000001c46157220 */ /* 0x040fe20000400000 */
[--C-:B------:R-:W-:Y:S02]  /*7640*/  HADD2.F32 R125, -RZ, R126.reuse.H0_H0 ;  /* 0x2000007eff7d7230 */ /* 0x100fe40000004100 */
[C---:B------:R-:W-:Y:S01]  /*7650*/  FMUL R6, R70.reuse, R6 ;  /* 0x0000000646067220 */ /* 0x040fe20000400000 */
[----:B------:R-:W-:Y:S02]  /*7660*/  HADD2.F32 R126, -RZ, R126.H1_H1 ;  /* 0x3000007eff7e7230 */ /* 0x000fe40000004100 */
[C---:B------:R-:W-:Y:S01]  /*7670*/  FMUL R7, R70.reuse, R7 ;  /* 0x0000000746077220 */ /* 0x040fe20000400000 */
[C---:B------:R-:W-:Y:S01]  /*7680*/  FMUL R10, R70.reuse, R10 ;  /* 0x0000000a460a7220 */ /* 0x040fe20000400000 */
[C---:B------:R-:W-:Y:S01]  /*7690*/  FFMA R6, R71.reuse, R3, R6 ;  /* 0x0000000347067223 */ /* 0x040fe20000000006 */
[C---:B------:R-:W-:Y:S01]  /*76a0*/  FMUL R11, R70.reuse, R11 ;  /* 0x0000000b460b7220 */ /* 0x040fe20000400000 */
[C---:B------:R-:W-:Y:S01]  /*76b0*/  FFMA R7, R71.reuse, R72, R7 ;  /* 0x0000004847077223 */ /* 0x040fe20000000007 */
[C---:B------:R-:W-:Y:S01]  /*76c0*/  FFMA R8, R71.reuse, R73, R8 ;  /* 0x0000004947087223 */ /* 0x040fe20000000008 */
[C---:B------:R-:W-:Y:S01]  /*76d0*/  FFMA R9, R71.reuse, R74, R9 ;  /* 0x0000004a47097223 */ /* 0x040fe20000000009 */
[C---:B------:R-:W-:Y:S01]  /*76e0*/  FFMA R10, R71.reuse, R75, R10 ;  /* 0x0000004b470a7223 */ /* 0x040fe2000000000a */
[C---:B------:R-:W-:Y:S01]  /*76f0*/  FFMA R11, R71.reuse, R76, R11 ;  /* 0x0000004c470b7223 */ /* 0x040fe2000000000b */
[C---:B------:R-:W-:Y:S01]  /*7700*/  FFMA R12, R71.reuse, R77, R12 ;  /* 0x0000004d470c7223 */ /* 0x040fe2000000000c */
[----:B------:R-:W-:Y:S01]  /*7710*/  FFMA R13, R71, R78, R13 ;  /* 0x0000004e470d7223 */ /* 0x000fe2000000000d */
[----:B------:R-:W-:Y:S01]  /*7720*/  F2FP.SATFINITE.E4M3.F32.PACK_AB_MERGE_C R76, R7, R6, RZ ;  /* 0x00000006074c723e */ /* 0x000fe200048070ff */
[--C-:B------:R-:W-:Y:S02]  /*7730*/  HADD2.F32 R74, -RZ, R129.reuse.H0_H0 ;  /* 0x20000081ff4a7230 */ /* 0x100fe40000004100 */
[C---:B------:R-:W-:Y:S01]  /*7740*/  FMUL R7, R70.reuse, R24 ;  /* 0x0000001846077220 */ /* 0x040fe20000400000 */
[----:B------:R-:W-:Y:S01]  /*7750*/  HADD2.F32 R75, -RZ, R129.H1_H1 ;  /* 0x30000081ff4b7230 */ /* 0x000fe20000004100 */
[----:B------:R-:W-:Y:S01]  /*7760*/  F2FP.SATFINITE.E4M3.F32.PACK_AB_MERGE_C R129, R11, R10, RZ ;  /* 0x0000000a0b81723e */ /* 0x000fe200048070ff */
        /* <DEDUP_REMOVED lines=17> */
[C---:B------:R-:W-:Y:S01]  /*7880*/  FMUL R3, R70.reuse, R22 ;  /* 0x0000001646037220 */ /* 0x040fe20000400000 */
[----:B------:R-:W-:Y:S01]  /*7890*/  F2FP.SATFINITE.E4M3.F32.PACK_AB_MERGE_C R18, R19, R18, RZ ;  /* 0x000000121312723e */ /* 0x000fe200048070ff */
[C---:B------:R-:W-:Y:S01]  /*78a0*/  FMUL R22, R70.reuse, R29 ;  /* 0x0000001d46167220 */ /* 0x040fe20000400000 */
[C---:B------:R-:W-:Y:S01]  /*78b0*/  FMUL R29, R70.reuse, R36 ;  /* 0x00000024461d7220 */ /* 0x040fe20000400000 */
[C---:B------:R-:W-:Y:S01]  /*78c0*/  FFMA R3, R71.reuse, R87, R3 ;  /* 0x0000005747037223 */ /* 0x040fe20000000003 */
[C---:B------:R-:W-:Y:S01]  /*78d0*/  FMUL R6, R70.reuse, R23 ;  /* 0x0000001746067220 */ /* 0x040fe20000400000 */
[C---:B------:R-:W-:Y:S01]  /*78e0*/  FMUL R11, R70.reuse, R26 ;  /* 0x0000001a460b7220 */ /* 0x040fe20000400000 */
[C---:B------:R-:W-:Y:S01]  /*78f0*/  FMUL R26, R70.reuse, R33 ;  /* 0x00000021461a7220 */ /* 0x040fe20000400000 */
[C---:B------:R-:W-:Y:S01]  /*7900*/  FMUL R33, R70.reuse, R40 ;  /* 0x0000002846217220 */ /* 0x040fe20000400000 */
[C---:B------:R-:W-:Y:S01]  /*7910*/  FFMA R6, R71.reuse, R88, R6 ;  /* 0x0000005847067223 */ /* 0x040fe20000000006 */
[C---:B------:R-:W-:Y:S01]  /*7920*/  FFMA R7, R71.reuse, R89, R7 ;  /* 0x0000005947077223 */ /* 0x040fe20000000007 */
[C---:B------:R-:W-:Y:S01]  /*7930*/  FFMA R10, R71.reuse, R90, R10 ;  /* 0x0000005a470a7223 */ /* 0x040fe2000000000a */
[C---:B------:R-:W-:Y:S01]  /*7940*/  FFMA R11, R71.reuse, R91, R11 ;  /* 0x0000005b470b7223 */ /* 0x040fe2000000000b */
[----:B------:R-:W-:Y:S01]  /*7950*/  FMUL R20, R70, R27 ;  /* 0x0000001b46147220 */ /* 0x000fe20000400000 */
[----:B------:R-:W-:Y:S01]  /*7960*/  F2FP.SATFINITE.E4M3.F32.PACK_AB_MERGE_C R3, R6, R3, RZ ;  /* 0x000000030603723e */ /* 0x000fe200048070ff */
[C---:B------:R-:W-:Y:S01]  /*7970*/  FMUL R23, R70.reuse, R30 ;  /* 0x0000001e46177220 */ /* 0x040fe20000400000 */
[C---:B------:R-:W-:Y:S01]  /*7980*/  FMUL R30, R70.reuse, R37 ;  /* 0x00000025461e7220 */ /* 0x040fe20000400000 */
[C---:B------:R-:W-:Y:S01]  /*7990*/  FFMA R20, R71.reuse, R92, R20 ;  /* 0x0000005c47147223 */ /* 0x040fe20000000014 */
[C---:B------:R-:W-:Y:S01]  /*79a0*/  FFMA R21, R71.reuse, R93, R21 ;  /* 0x0000005d47157223 */ /* 0x040fe20000000015 */
[C---:B------:R-:W-:Y:S01]  /*79b0*/  FFMA R22, R71.reuse, R94, R22 ;  /* 0x0000005e47167223 */ /* 0x040fe20000000016 */
[C---:B------:R-:W-:Y:S01]  /*79c0*/  FFMA R23, R71.reuse, R95, R23 ;  /* 0x0000005f47177223 */ /* 0x040fe20000000017 */
[C---:B------:R-:W-:Y:S01]  /*79d0*/  FMUL R37, R70.reuse, R44 ;  /* 0x0000002c46257220 */ /* 0x040fe20000400000 */
        /* <DEDUP_REMOVED lines=11> */
[----:B------:R-:W-:Y:S01]  /*7a90*/  FMUL R38, R70, R45 ;  /* 0x0000002d46267220 */ /* 0x000fe20000400000 */
[C---:B------:R-:W-:Y:S01]  /*7aa0*/  FFMA R28, R71.reuse, R100, R28 ;  /* 0x00000064471c7223 */ /* 0x040fe2000000001c */
[----:B------:R-:W-:Y:S01]  /*7ab0*/  F2FP.SATFINITE.E4M3.F32.PACK_AB_MERGE_C R6, R22, R21, R6 ;  /* 0x000000151606723e */ /* 0x000fe20004807006 */
[C---:B------:R-:W-:Y:S01]  /*7ac0*/  FFMA R29, R71.reuse, R101, R29 ;  /* 0x00000065471d7223 */ /* 0x040fe2000000001d */
[C---:B------:R-:W-:Y:S01]  /*7ad0*/  FFMA R30, R71.reuse, R102, R30 ;  /* 0x00000066471e7223 */ /* 0x040fe2000000001e */
[----:B------:R-:W-:Y:S01]  /*7ae0*/  FFMA R31, R71, R103, R31 ;  /* 0x00000067471f7223 */ /* 0x000fe2000000001f */
[C---:B------:R-:W-:Y:S01]  /*7af0*/  FMUL R45, R70.reuse, R52 ;  /* 0x00000034462d7220 */ /* 0x040fe20000400000 */
[C---:B------:R-:W-:Y:S01]  /*7b00*/  FMUL R52, R70.reuse, R59 ;  /* 0x0000003b46347220 */ /* 0x040fe20000400000 */
[C---:B------:R-:W-:Y:S01]  /*7b10*/  FMUL R59, R70.reuse, R66 ;  /* 0x00000042463b7220 */ /* 0x040fe20000400000 */
[----:B------:R-:W-:Y:S01]  /*7b20*/  F2FP.SATFINITE.E4M3.F32.PACK_AB_MERGE_C R66, R13, R12, R14 ;  /* 0x0000000c0d42723e */ /* 0x000fe2000480700e */
[C---:B------:R-:W-:Y:S01]  /*7b30*/  FMUL R32, R70.reuse, R39 ;  /* 0x0000002746207220 */ /* 0x040fe20000400000 */
[--C-:B------:R-:W-:Y:S02]  /*7b40*/  HADD2.F32 R107, -RZ, R108.reuse.H0_H0 ;  /* 0x2000006cff6b7230 */ /* 0x100fe40000004100 */
[C---:B------:R-:W-:Y:S01]  /*7b50*/  FMUL R35, R70.reuse, R42 ;  /* 0x0000002a46237220 */ /* 0x040fe20000400000 */
[----:B------:R-:W-:Y:S02]  /*7b60*/  HADD2.F32 R108, -RZ, R108.H1_H1 ;  /* 0x3000006cff6c7230 */ /* 0x000fe40000004100 */
[C---:B------:R-:W-:Y:S01]  /*7b70*/  FFMA R32, R71.reuse, R104, R32 ;  /* 0x0000006847207223 */ /* 0x040fe20000000020 */
[----:B------:R-:W-:Y:S01]  /*7b80*/  FMUL R36, R70, R43 ;  /* 0x0000002b46247220 */ /* 0x000fe20000400000 */
[C---:B------:R-:W-:Y:S01]  /*7b90*/  FFMA R33, R71.reuse, R105, R33 ;  /* 0x0000006947217223 */ /* 0x040fe20000000021 */
[C---:B------:R-:W-:Y:S01]  /*7ba0*/  FFMA R34, R71.reuse, R106, R34 ;  /* 0x0000006a47227223 */ /* 0x040fe20000000022 */
[--C-:B------:R-:W-:Y:S01]  /*7bb0*/  HADD2.F32 R111, -RZ, R112.reuse.H0_H0 ;  /* 0x20000070ff6f7230 */ /* 0x100fe20000004100 */
[----:B------:R-:W-:Y:S01]  /*7bc0*/  F2FP.SATFINITE.E4M3.F32.PACK_AB_MERGE_C R32, R32, R31, RZ ;  /* 0x0000001f2020723e */ /* 0x000fe200048070ff */
[C---:B------:R-:W-:Y:S01]  /*7bd0*/  FFMA R35, R71.reuse, R107, R35 ;  /* 0x0000006b47237223 */ /* 0x040fe20000000023 */
[----:B------:R-:W-:Y:S02]  /*7be0*/  HADD2.F32 R112, -RZ, R112.H1_H1 ;  /* 0x30000070ff707230 */ /* 0x000fe40000004100 */
[----:B------:R-:W-:Y:S01]  /*7bf0*/  FMUL R39, R70, R46 ;  /* 0x0000002e46277220 */ /* 0x000fe20000400000 */
[----:B------:R-:W-:Y:S01]  /*7c00*/  F2FP.SATFINITE.E4M3.F32.PACK_AB_MERGE_C R32, R30, R29, R32 ;  /* 0x0000001d1e20723e */ /* 0x000fe20004807020 */
[C---:B------:R-:W-:Y:S01]  /*7c10*/  FFMA R36, R71.reuse, R108, R36 ;  /* 0x0000006c47247223 */ /* 0x040fe20000000024 */
[C---:B------:R-:W-:Y:S01]  /*7c20*/  FMUL R40, R70.reuse, R47 ;  /* 0x0000002f46287220 */ /* 0x040fe20000400000 */
[C---:B------:R-:W-:Y:S01]  /*7c30*/  FFMA R37, R71.reuse, R109, R37 ;  /* 0x0000006d47257223 */ /* 0x040fe20000000025 */
[C---:B------:R-:W-:Y:S01]  /*7c40*/  FFMA R38, R71.reuse, R110, R38 ;  /* 0x0000006e47267223 */ /* 0x040fe20000000026 */
[C---:B------:R-:W-:Y:S01]  /*7c50*/  FMUL R42, R70.reuse, R49 ;  /* 0x00000031462a7220 */ /* 0x040fe20000400000 */
[--C-:B------:R-:W-:Y:S02]  /*7c60*/  HADD2.F32 R115, -RZ, R116.reuse.H0_H0 ;  /* 0x20000074ff737230 */ /* 0x100fe40000004100 */
[C---:B------:R-:W-:Y:S01]  /*7c70*/  FFMA R39, R71.reuse, R111, R39 ;  /* 0x0000006f47277223 */ /* 0x040fe20000000027 */
[----:B------:R-:W-:Y:S02]  /*7c80*/  HADD2.F32 R116, -RZ, R116.H1_H1 ;  /* 0x30000074ff747230 */ /* 0x000fe40000004100 */
[C---:B------:R-:W-:Y:S01]  /*7c90*/  FMUL R43, R70.reuse, R50 ;  /* 0x00000032462b7220 */ /* 0x040fe20000400000 */
[C---:B------:R-:W-:Y:S01]  /*7ca0*/  FFMA R40, R71.reuse, R112, R40 ;  /* 0x0000007047287223 */ /* 0x040fe20000000028 */
[C---:B------:R-:W-:Y:S01]  /*7cb0*/  FMUL R44, R70.reuse, R51 ;  /* 0x00000033462c7220 */ /* 0x040fe20000400000 */
[C---:B------:R-:W-:Y:S01]  /*7cc0*/  FFMA R41, R71.reuse, R113, R41 ;  /* 0x0000007147297223 */ /* 0x040fe20000000029 */
[C---:B------:R-:W-:Y:S01]  /*7cd0*/  FMUL R50, R70.reuse, R57 ;  /* 0x0000003946327220 */ /* 0x040fe20000400000 */
[C---:B------:R-:W-:Y:S01]  /*7ce0*/  FMUL R57, R70.reuse, R64 ;  /* 0x0000004046397220 */ /* 0x040fe20000400000 */
[----:B------:R-:W-:Y:S01]  /*7cf0*/  FFMA R42, R71, R114, R42 ;  /* 0x00000072472a7223 */ /* 0x000fe2000000002a */
[C---:B------:R-:W-:Y:S01]  /*7d00*/  FMUL R46, R70.reuse, R53 ;  /* 0x00000035462e7220 */ /* 0x040fe20000400000 */
[--C-:B------:R-:W-:Y:S01]  /*7d10*/  HADD2.F32 R119, -RZ, R120.reuse.H0_H0 ;  /* 0x20000078ff777230 */ /* 0x100fe20000004100 */
[----:B------:R-:W-:Y:S01]  /*7d20*/  F2FP.SATFINITE.E4M3.F32.PACK_AB_MERGE_C R64, R5, R4, R76 ;  /* 0x000000040540723e */ /* 0x000fe2000480704c */
[C---:B------:R-:W-:Y:S01]  /*7d30*/  FMUL R51, R70.reuse, R58 ;  /* 0x0000003a46337220 */ /* 0x040fe20000400000 */
[C---:B------:R-:W-:Y:S01]  /*7d40*/  FMUL R53, R70.reuse, R60 ;  /* 0x0000003c46357220 */ /* 0x040fe20000400000 */
[C---:B------:R-:W-:Y:S01]  /*7d50*/  FFMA R43, R71.reuse, R115, R43 ;  /* 0x00000073472b7223 */ /* 0x040fe2000000002b */
[----:B------:R-:W-:Y:S02]  /*7d60*/  HADD2.F32 R120, -RZ, R120.H1_H1 ;  /* 0x30000078ff787230 */ /* 0x000fe40000004100 */
[C---:B------:R-:W-:Y:S01]  /*7d70*/  FMUL R47, R70.reuse, R54 ;  /* 0x00000036462f7220 */ /* 0x040fe20000400000 */
[C---:B------:R-:W-:Y:S01]  /*7d80*/  FMUL R58, R70.reuse, R65 ;  /* 0x00000041463a7220 */ /* 0x040fe20000400000 */
[----:B------:R-:W-:Y:S01]  /*7d90*/  FMUL R60, R70, R67 ;  /* 0x00000043463c7220 */ /* 0x000fe20000400000 */
[----:B------:R-:W-:Y:S01]  /*7da0*/  F2FP.SATFINITE.E4M3.F32.PACK_AB_MERGE_C R5, R20, R11, RZ ;  /* 0x0000000b1405723e */ /* 0x000fe200048070ff */
[----:B------:R-:W-:Y:S01]  /*7db0*/  FFMA R44, R71, R116, R44 ;  /* 0x00000074472c7223 */ /* 0x000fe2000000002c */
[C---:B------:R-:W-:Y:S01]  /*7dc0*/  FMUL R48, R70.reuse, R55 ;  /* 0x0000003746307220 */ /* 0x040fe20000400000 */
[----:B------:R-:W-:Y:S01]  /*7dd0*/  F2FP.SATFINITE.E4M3.F32.PACK_AB_MERGE_C R65, R9, R8, R129 ;  /* 0x000000080941723e */ /* 0x000fe20004807081 */
[----:B------:R-:W-:Y:S01]  /*7de0*/  FFMA R45, R71, R117, R45 ;  /* 0x00000075472d7223 */ /* 0x000fe2000000002d */
[----:B------:R-:W-:Y:S01]  /*7df0*/  F2FP.SATFINITE.E4M3.F32.PACK_AB_MERGE_C R67, R17, R16, R18 ;  /* 0x000000101143723e */ /* 0x000fe20004807012 */
[----:B------:R-:W-:Y:S01]  /*7e00*/  FMUL R49, R70, R56 ;  /* 0x0000003846317220 */ /* 0x000fe20000400000 */
[C---:B------:R-:W-:Y:S01]  /*7e10*/  FFMA R46, R71.reuse, R118, R46 ;  /* 0x00000076472e7223 */ /* 0x040fe2000000002e */
[--C-:B------:R-:W-:Y:S02]  /*7e20*/  HADD2.F32 R123, -RZ, R124.reuse.H0_H0 ;  /* 0x2000007cff7b7230 */ /* 0x100fe40000004100 */
[C---:B------:R-:W-:Y:S01]  /*7e30*/  FFMA R47, R71.reuse, R119, R47 ;  /* 0x00000077472f7223 */ /* 0x040fe2000000002f */
[----:B------:R1:W-:Y:S01]  /*7e40*/  STS.128 [R138+UR43+0x2200], R64 ;  /* 0x002200408a007988 */ /* 0x0003e20008000c2b */
[----:B------:R-:W-:Y:S01]  /*7e50*/  HADD2.F32 R124, -RZ, R124.H1_H1 ;  /* 0x3000007cff7c7230 */ /* 0x000fe20000004100 */
[----:B------:R-:W-:Y:S01]  /*7e60*/  F2FP.SATFINITE.E4M3.F32.PACK_AB_MERGE_C R5, R10, R7, R5 ;  /* 0x000000070a05723e */ /* 0x000fe20004807005 */
[C---:B------:R-:W-:Y:S01]  /*7e70*/  FFMA R48, R71.reuse, R120, R48 ;  /* 0x0000007847307223 */ /* 0x040fe20000000030 */
[----:B------:R-:W-:Y:S01]  /*7e80*/  F2FP.SATFINITE.E4M3.F32.PACK_AB_MERGE_C R7, R28, R27, RZ ;  /* 0x0000001b1c07723e */ /* 0x000fe200048070ff */
        /* <DEDUP_REMOVED lines=8> */
[----:B------:R-:W-:Y:S01]  /*7f10*/  FMUL R56, R70, R63 ;  /* 0x0000003f46387220 */ /* 0x000fe20000400000 */
[----:B------:R-:W-:Y:S01]  /*7f20*/  F2FP.SATFINITE.E4M3.F32.PACK_AB_MERGE_C R4, R2, R0, R3 ;  /* 0x000000000204723e */ /* 0x000fe20004807003 */
[C---:B------:R-:W-:Y:S01]  /*7f30*/  FFMA R53, R71.reuse, R125, R53 ;  /* 0x0000007d47357223 */ /* 0x040fe20000000035 */
[----:B------:R-:W-:Y:S01]  /*7f40*/  F2FP.SATFINITE.E4M3.F32.PACK_AB_MERGE_C R7, R26, R25, R7 ;  /* 0x000000191a07723e */ /* 0x000fe20004807007 */
[C---:B------:R-:W-:Y:S01]  /*7f50*/  FFMA R54, R71.reuse, R126, R54 ;  /* 0x0000007e47367223 */ /* 0x040fe20000000036 */
[C---:B------:R-:W-:Y:S01]  /*7f60*/  FFMA R55, R71.reuse, R127, R55 ;  /* 0x0000007f47377223 */ /* 0x040fe20000000037 */
[----:B------:R-:W-:Y:S01]  /*7f70*/  F2FP.SATFINITE.E4M3.F32.PACK_AB_MERGE_C R35, R36, R35, RZ ;  /* 0x000000232423723e */ /* 0x000fe200048070ff */
[C---:B------:R-:W-:Y:S01]  /*7f80*/  FFMA R56, R71.reuse, R128, R56 ;  /* 0x0000008047387223 */ /* 0x040fe20000000038 */
[----:B------:R1:W-:Y:S01]  /*7f90*/  STS.128 [R137+0x2010], R4 ;  /* 0x0020100489007388 */ /* 0x0003e20000000c00 */
[----:B------:R-:W-:Y:S01]  /*7fa0*/  F2FP.SATFINITE.E4M3.F32.PACK_AB_MERGE_C R39, R40, R39, RZ ;  /* 0x000000272827723e */ /* 0x000fe200048070ff */
[C---:B------:R-:W-:Y:S01]  /*7fb0*/  FFMA R57, R71.reuse, R72, R57 ;  /* 0x0000004847397223 */ /* 0x040fe20000000039 */
[----:B------:R-:W-:Y:S01]  /*7fc0*/  F2FP.SATFINITE.E4M3.F32.PACK_AB_MERGE_C R43, R44, R43, RZ ;  /* 0x0000002b2c2b723e */ /* 0x000fe200048070ff */
[C---:B------:R-:W-:Y:S01]  /*7fd0*/  FFMA R58, R71.reuse, R73, R58 ;  /* 0x00000049473a7223 */ /* 0x040fe2000000003a */
[C---:B------:R-:W-:Y:S01]  /*7fe0*/  FFMA R59, R71.reuse, R74, R59 ;  /* 0x0000004a473b7223 */ /* 0x040fe2000000003b */
[----:B------:R-:W-:Y:S01]  /*7ff0*/  F2FP.SATFINITE.E4M3.F32.PACK_AB_MERGE_C R33, R34, R33, R35 ;  /* 0x000000212221723e */ /* 0x000fe20004807023 */
[----:B------:R-:W-:Y:S01]  /*8000*/  FFMA R60, R71, R75, R60 ;  /* 0x0000004b473c7223 */ /* 0x000fe2000000003c */
[----:B------:R-:W-:Y:S02]  /*8010*/  F2FP.SATFINITE.E4M3.F32.PACK_AB_MERGE_C R34, R38, R37, R39 ;  /* 0x000000252622723e */ /* 0x000fe40004807027 */
[----:B------:R-:W-:Y:S02]  /*8020*/  F2FP.SATFINITE.E4M3.F32.PACK_AB_MERGE_C R35, R42, R41, R43 ;  /* 0x000000292a23723e */ /* 0x000fe4000480702b */
[----:B------:R-:W-:Y:S02]  /*8030*/  F2FP.SATFINITE.E4M3.F32.PACK_AB_MERGE_C R51, R52, R51, RZ ;  /* 0x000000333433723e */ /* 0x000fe400048070ff */
[----:B------:R-:W-:Y:S01]  /*8040*/  F2FP.SATFINITE.E4M3.F32.PACK_AB_MERGE_C R48, R48, R47, RZ ;  /* 0x0000002f3030723e */ /* 0x000fe200048070ff */
[----:B------:R1:W-:Y:S01]  /*8050*/  STS.128 [R144+0x2020], R32 ;  /* 0x0020202090007388 */ /* 0x0003e20000000c00 */
[----:B------:R-:W-:Y:S02]  /*8060*/  F2FP.SATFINITE.E4M3.F32.PACK_AB_MERGE_C R55, R56, R55, RZ ;  /* 0x000000373837723e */ /* 0x000fe400048070ff */
[----:B------:R-:W-:Y:S02]  /*8070*/  F2FP.SATFINITE.E4M3.F32.PACK_AB_MERGE_C R59, R60, R59, RZ ;  /* 0x0000003b3c3b723e */ /* 0x000fe400048070ff */
[----:B------:R-:W-:Y:S02]  /*8080*/  F2FP.SATFINITE.E4M3.F32.PACK_AB_MERGE_C R49, R50, R49, R51 ;  /* 0x000000313231723e */ /* 0x000fe40004807033 */
[----:B------:R-:W-:Y:S02]  /*8090*/  F2FP.SATFINITE.E4M3.F32.PACK_AB_MERGE_C R48, R46, R45, R48 ;  /* 0x0000002d2e30723e */ /* 0x000fe40004807030 */
[----:B------:R-:W-:Y:S02]  /*80a0*/  F2FP.SATFINITE.E4M3.F32.PACK_AB_MERGE_C R50, R54, R53, R55 ;  /* 0x000000353632723e */ /* 0x000fe40004807037 */
[----:B------:R-:W-:Y:S05]  /*80b0*/  F2FP.SATFINITE.E4M3.F32.PACK_AB_MERGE_C R51, R58, R57, R59 ;  /* 0x000000393a33723e */ /* 0x000fea000480703b */
[----:B------:R1:W-:Y:S01]  /*80c0*/  STS.128 [R143+0x2030], R48 ;  /* 0x002030308f007388 */ /* 0x0003e20000000c00 */
[----:B------:R-:W-:Y:S01]  /*80d0*/  @!PT LDS RZ, [RZ] ;  /* 0x00000000fffff984 */ /* 0x000fe20000000800 */
[----:B------:R-:W-:Y:S01]  /*80e0*/  @!PT LDS RZ, [RZ] ;  /* 0x00000000fffff984 */ /* 0x000fe20000000800 */
[----:B------:R-:W-:Y:S01]  /*80f0*/  @!PT LDS RZ, [RZ] ;  /* 0x00000000fffff984 */ /* 0x000fe20000000800 */
[----:B------:R-:W-:Y:S01]  /*8100*/  @!PT LDS RZ, [RZ] ;  /* 0x00000000fffff984 */ /* 0x000fe20000000800 */
[----:B------:R3:W-:Y:S07]  /*8110*/  MEMBAR.ALL.CTA ;  /* 0x0000000000007992 */ /* 0x0007ee0000008000 */
[----:B---3--:R-:W3:Y:S02]  /*8120*/  FENCE.VIEW.ASYNC.S ;  /* 0x00000000000073c6 */ /* 0x008ee40000000000 */
[----:B---3--:R-:W-:Y:S06]  /*8130*/  BAR.SYNC.DEFER_BLOCKING 0x1, 0x80 ;  /* 0x0042000000007b1d */ /* 0x008fec0000010000 */
[----:B------:R-:W-:Y:S05]  /*8140*/  @P0 BRA `(.L_x_101) ;  /* 0x0000000400b40947 */ /* 0x000fea0003800000 */
[----:B------:R-:W3:Y:S01]  /*8150*/  LDCU.64 UR14, c[0x0][0x348] ;  /* 0x00006900ff0e77ac */ /* 0x000ee20008000a00 */
[----:B------:R-:W-:Y:S02]  /*8160*/  IMAD.U32 R3, RZ, RZ, UR45 ;  /* 0x0000002dff037e24 */ /* 0x000fe4000f8e00ff */
[----:B------:R-:W-:Y:S01]  /*8170*/  IMAD.U32 R2, RZ, RZ, UR61 ;  /* 0x0000003dff027e24 */ /* 0x000fe2000f8e00ff */
[----:B------:R-:W-:Y:S02]  /*8180*/  USHF.L.U32 UR10, UR47, 0x7, URZ ;  /* 0x000000072f0a7899 */ /* 0x000fe400080006ff */
[-C--:B------:R-:W-:Y:S02]  /*8190*/  IABS R0, R3.reuse ;  /* 0x0000000300007213 */ /* 0x080fe40000000000 */
[----:B------:R-:W-:Y:S02]  /*81a0*/  IABS R3, R3 ;  /* 0x0000000300037213 */ /* 0x000fe40000000000 */
[----:B------:R-:W-:Y:S11]  /*81b0*/  R2UR UR6, R0 ;  /* 0x00000000000672ca */ /* 0x000ff600000e0000 */
[----:B------:R-:W-:Y:S02]  /*81c0*/  @!UPT UIADD3 URZ, UPT, UPT, URZ, URZ, URZ ;  /* 0x000000fffffff290 */ /* 0x000fe4000fffe0ff */
[----:B------:R-:W4:Y:S10]  /*81d0*/  I2F.RP R0, UR6 ;  /* 0x0000000600007d06 */ /* 0x000f340008209400 */
[----:B----4-:R-:W4:Y:S02]  /*81e0*/  MUFU.RCP R0, R0 ;  /* 0x0000000000007308 */ /* 0x010f240000001000 */
[----:B----4-:R-:W-:Y:S08]  /*81f0*/  VIADD R0, R0, 0xffffffe ;  /* 0x0ffffffe00007836 */ /* 0x010ff00000000000 */
[----:B------:R-:W4:Y:S02]  /*8200*/  F2I.FTZ.U32.TRUNC.NTZ R0, R0 ;  /* 0x0000000000007305 */ /* 0x000f24000021f000 */
[----:B----4-:R-:W-:Y:S02]  /*8210*/  R2UR UR5, R0 ;  /* 0x00000000000572ca */ /* 0x010fe400000e0000 */
[----:B------:R-:W-:Y:S01]  /*8220*/  IABS R0, R2 ;  /* 0x0000000200007213 */ /* 0x000fe20000000000 */
[----:B------:R-:W-:Y:S03]  /*8230*/  IMAD.U32 R2, RZ, RZ, UR44 ;  /* 0x0000002cff027e24 */ /* 0x000fe6000f8e00ff */
[----:B------:R-:W-:Y:S01]  /*8240*/  R2UR UR7, R0 ;  /* 0x00000000000772ca */ /* 0x000fe200000e0000 */
[----:B------:R-:W-:Y:S01]  /*8250*/  IMAD.MOV R0, RZ, RZ, -R3 ;  /* 0x000000ffff007224 */ /* 0x000fe200078e0a03 */
[----:B------:R-:W-:Y:S01]  /*8260*/  IABS R2, R2 ;  /* 0x0000000200027213 */ /* 0x000fe20000000000 */
[----:B------:R-:W-:Y:S03]  /*8270*/  IMAD.U32 R3, RZ, RZ, UR60 ;  /* 0x0000003cff037e24 */ /* 0x000fe6000f8e00ff */
[----:B------:R-:W-:Y:S01]  /*8280*/  R2UR UR9, R2 ;  /* 0x00000000020972ca */ /* 0x000fe200000e0000 */
[----:B------:R-:W-:Y:S01]  /*8290*/  UIADD3 UR4, UPT, UPT, URZ, -UR5, URZ ;  /* 0x80000005ff047290 */ /* 0x000fe2000fffe0ff */
[----:B------:R-:W-:Y:S03]  /*82a0*/  IABS R3, R3 ;  /* 0x0000000300037213 */ /* 0x000fe60000000000 */
[----:B------:R-:W-:Y:S01]  /*82b0*/  UIMAD UR8, UR4, UR6, URZ ;  /* 0x00000006040872a4 */ /* 0x000fe2000f8e02ff */
[----:B-1----:R-:W1:Y:S02]  /*82c0*/  I2F.RP R4, R3 ;  /* 0x0000000300047306 */ /* 0x002e640000209400 */
[----:B------:R-:W-:Y:S02]  /*82d0*/  UMOV UR4, URZ ;  /* 0x000000ff00047c82 */ /* 0x000fe40008000000 */
[----:B------:R-:W-:Y:S02]  /*82e0*/  UIMAD.WIDE.U32 UR4, UR5, UR8, UR4 ;  /* 0x00000008050472a5 */ /* 0x000fe4000f8e0004 */
[----:B------:R-:W-:Y:S04]  /*82f0*/  R2UR UR8, R0 ;  /* 0x00000000000872ca */ /* 0x000fe800000e0000 */
[----:B------:R-:W4:Y:S01]  /*8300*/  I2F.RP R2, UR7 ;  /* 0x0000000700027d06 */ /* 0x000f220008209400 */
[----:B------:R-:W-:Y:S02]  /*8310*/  UMOV UR4, UR5 ;  /* 0x0000000500047c82 */ /* 0x000fe40008000000 */
[----:B------:R-:W-:Y:S07]  /*8320*/  UIMAD.WIDE.U32 UR4, UR4, UR9, URZ ;  /* 0x00000009040472a5 */ /* 0x000fee000f8e00ff */
[----:B-1----:R-:W1:Y:S01]  /*8330*/  MUFU.RCP R4, R4 ;  /* 0x0000000400047308 */ /* 0x002e620000001000 */
[----:B------:R-:W-:Y:S02]  /*8340*/  UMOV UR11, UR5 ;  /* 0x00000005000b7c82 */ /* 0x000fe40008000000 */
[----:B------:R-:W-:Y:S07]  /*8350*/  UIMAD UR4, UR11, UR8, UR9 ;  /* 0x000000080b0472a4 */ /* 0x000fee000f8e0209 */
[----:B----4-:R-:W4:Y:S01]  /*8360*/  MUFU.RCP R0, R2 ;  /* 0x0000000200007308 */ /* 0x010f220000001000 */
[----:B------:R-:W-:Y:S01]  /*8370*/  UISETP.GT.U32.AND UP0, UPT, UR6, UR4, UPT ;  /* 0x000000040600728c */ /* 0x000fe2000bf04070 */
[----:B-1----:R-:W-:Y:S10]  /*8380*/  VIADD R4, R4, 0xffffffe ;  /* 0x0ffffffe04047836 */ /* 0x002ff40000000000 */
[----:B------:R-:W-:Y:S01]  /*8390*/  @!UP0 UIADD3 UR4, UPT, UPT, UR4, -UR6, URZ ;  /* 0x8000000604048290 */ /* 0x000fe2000fffe0ff */
[----:B------:R-:W1:Y:S01]  /*83a0*/  F2I.FTZ.U32.TRUNC.NTZ R5, R4 ;  /* 0x0000000400057305 */ /* 0x000e62000021f000 */
[----:B------:R-:W-:Y:S02]  /*83b0*/  @!UP0 UIADD3 UR11, UPT, UPT, UR11, 0x1, URZ ;  /* 0x000000010b0b8890 */ /* 0x000fe4000fffe0ff */
[----:B------:R-:W-:Y:S01]  /*83c0*/  UISETP.GE.U32.AND UP2, UPT, UR4, UR6, UPT ;  /* 0x000000060400728c */ /* 0x000fe2000bf46070 */
[----:B----4-:R-:W-:Y:S01]  /*83d0*/  IADD3 R0, PT, PT, R0, 0xffffffe, RZ ;  /* 0x0ffffffe00007810 */ /* 0x010fe20007ffe0ff */
[----:B------:R-:W-:Y:S02]  /*83e0*/  ULOP3.LUT UR4, UR44, UR45, URZ, 0x3c, !UPT ;  /* 0x0000002d2c047292 */ /* 0x000fe4000f8e3cff */
[----:B------:R-:W-:Y:S02]  /*83f0*/  UISETP.NE.AND UP0, UPT, UR45, URZ, UPT ;  /* 0x000000ff2d00728c */ /* 0x000fe4000bf05270 */
[----:B------:R-:W-:Y:S01]  /*8400*/  UISETP.GE.AND UP1, UPT, UR4, URZ, UPT ;  /* 0x000000ff0400728c */ /* 0x000fe2000bf26270 */
[----:B------:R-:W4:Y:S04]  /*8410*/  F2I.FTZ.U32.TRUNC.NTZ R0, R0 ;  /* 0x0000000000007305 */ /* 0x000f28000021f000 */
[----:B------:R-:W-:Y:S01]  /*8420*/  @UP2 UIADD3 UR11, UPT, UPT, UR11, 0x1, URZ ;  /* 0x000000010b0b2890 */ /* 0x000fe2000fffe0ff */
[--C-:B-1----:R-:W-:Y:S01]  /*8430*/  IMAD.MOV R2, RZ, RZ, -R5.reuse ;  /* 0x000000ffff027224 */ /* 0x102fe200078e0a05 */
[----:B------:R-:W-:Y:S01]  /*8440*/  UISETP.NE.AND UP2, UPT, UR60, URZ, UPT ;  /* 0x000000ff3c00728c */ /* 0x000fe2000bf45270 */
[----:B------:R-:W-:Y:S02]  /*8450*/  IMAD.MOV.U32 R4, RZ, RZ, RZ ;  /* 0x000000ffff047224 */ /* 0x000fe400078e00ff */
[-C--:B------:R-:W-:Y:S01]  /*8460*/  IMAD R2, R2, R3.reuse, RZ ;  /* 0x0000000302027224 */ /* 0x080fe200078e02ff */
[----:B------:R-:W-:Y:S02]  /*8470*/  @!UP1 UIADD3 UR11, UPT, UPT, -UR11, URZ, URZ ;  /* 0x000000ff0b0b9290 */ /* 0x000fe4000fffe1ff */
[----:B------:R-:W-:Y:S01]  /*8480*/  @!UP0 ULOP3.LUT UR11, URZ, UR45, URZ, 0x33, !UPT ;  /* 0x0000002dff0b8292 */ /* 0x000fe2000f8e33ff */
[----:B------:R-:W-:Y:S01]  /*8490*/  IMAD.HI.U32 R5, R5, R2, R4 ;  /* 0x0000000205057227 */ /* 0x000fe200078e0004 */
[----:B----4-:R-:W-:Y:S04]  /*84a0*/  R2UR UR5, R0 ;  /* 0x00000000000572ca */ /* 0x010fe800000e0000 */
[----:B------:R-:W-:Y:S05]  /*84b0*/  IMAD.U32 R0, RZ, RZ, UR11 ;  /* 0x0000000bff007e24 */ /* 0x000fea000f8e00ff */
[----:B------:R-:W-:Y:S04]  /*84c0*/  IABS R0, R0 ;  /* 0x0000000000007213 */ /* 0x000fe80000000000 */
[----:B------:R-:W-:Y:S01]  /*84d0*/  R2UR UR8, R0 ;  /* 0x00000000000872ca */ /* 0x000fe200000e0000 */
[----:B------:R-:W-:Y:S04]  /*84e0*/  UIADD3 UR4, UPT, UPT, URZ, -UR5, URZ ;  /* 0x80000005ff047290 */ /* 0x000fe8000fffe0ff */
[----:B------:R-:W-:Y:S03]  /*84f0*/  UIMAD UR6, UR4, UR7, URZ ;  /* 0x00000007040672a4 */ /* 0x000fe6000f8e02ff */
[----:B------:R-:W-:Y:S02]  /*8500*/  UMOV UR4, URZ ;  /* 0x000000ff00047c82 */ /* 0x000fe40008000000 */
[----:B------:R-:W-:Y:S02]  /*8510*/  UIMAD.WIDE.U32 UR4, UR5, UR6, UR4 ;  /* 0x00000006050472a5 */ /* 0x000fe4000f8e0004 */
[----:B------:R-:W-:Y:S04]  /*8520*/  UIADD3 UR6, UPT, UPT, -UR11, URZ, URZ ;  /* 0x000000ff0b067290 */ /* 0x000fe8000fffe1ff */
[----:B------:R-:W-:Y:S01]  /*8530*/  UIMAD UR6, UR45, UR6, UR44 ;  /* 0x000000062d0672a4 */ /* 0x000fe2000f8e022c */
[----:B------:R-:W-:Y:S02]  /*8540*/  UMOV UR4, UR5 ;  /* 0x0000000500047c82 */ /* 0x000fe40008000000 */
[----:B------:R-:W-:Y:S02]  /*8550*/  UIMAD.WIDE.U32 UR4, UR4, UR8, URZ ;  /* 0x00000008040472a5 */ /* 0x000fe4000f8e00ff */
[----:B------:R-:W-:Y:S05]  /*8560*/  USHF.L.U32 UR9, UR6, 0x6, URZ ;  /* 0x0000000606097899 */ /* 0x000fea00080006ff */
[----:B------:R-:W-:Y:S01]  /*8570*/  UMOV UR12, UR5 ;  /* 0x00000005000c7c82 */ /* 0x000fe20008000000 */
[----:B------:R-:W-:Y:S02]  /*8580*/  UIADD3 UR5, UPT, UPT, UR43, 0x2200, URZ ;  /* 0x000022002b057890 */ /* 0x000fe4000fffe0ff */
[----:B------:R-:W-:Y:S04]  /*8590*/  UIADD3 UR4, UPT, UPT, -UR12, URZ, URZ ;  /* 0x000000ff0c047290 */ /* 0x000fe8000fffe1ff */
[----:B------:R-:W-:Y:S01]  /*85a0*/  UIMAD UR4, UR7, UR4, UR8 ;  /* 0x00000004070472a4 */ /* 0x000fe2000f8e0208 */
[----:B------:R-:W-:Y:S03]  /*85b0*/  IMAD.U32 R145, RZ, RZ, UR5 ;  /* 0x00000005ff917e24 */ /* 0x000fe6000f8e00ff */
[----:B------:R-:W-:Y:S02]  /*85c0*/  UISETP.GT.U32.AND UP0, UPT, UR7, UR4, UPT ;  /* 0x000000040700728c */ /* 0x000fe4000bf04070 */
[----:B------:R-:W-:Y:S09]  /*85d0*/  R2UR UR8, R145 ;  /* 0x00000000910872ca */ /* 0x000ff200000e0000 */
[----:B------:R-:W-:Y:S02]  /*85e0*/  @!UP0 UIADD3 UR4, UPT, UPT, UR4, -UR7, URZ ;  /* 0x8000000704048290 */ /* 0x000fe4000fffe0ff */
[----:B------:R-:W-:Y:S02]  /*85f0*/  @!UP0 UIADD3 UR12, UPT, UPT, UR12, 0x1, URZ ;  /* 0x000000010c0c8890 */ /* 0x000fe4000fffe0ff */
[----:B------:R-:W-:Y:S02]  /*8600*/  UISETP.GE.U32.AND UP1, UPT, UR4, UR7, UPT ;  /* 0x000000070400728c */ /* 0x000fe4000bf26070 */
[----:B------:R-:W-:Y:S04]  /*8610*/  ULOP3.LUT UR4, UR11, UR61, URZ, 0x3c, !UPT ;  /* 0x0000003d0b047292 */ /* 0x000fe8000f8e3cff */
[----:B------:R-:W-:Y:S05]  /*8620*/  UISETP.GE.AND UP0, UPT, UR4, URZ, UPT ;  /* 0x000000ff0400728c */ /* 0x000fea000bf06270 */
[----:B------:R-:W-:Y:S02]  /*8630*/  @UP1 UIADD3 UR12, UPT, UPT, UR12, 0x1, URZ ;  /* 0x000000010c0c1890 */ /* 0x000fe4000fffe0ff */
[----:B------:R-:W-:Y:S04]  /*8640*/  UISETP.NE.AND UP1, UPT, UR61, URZ, UPT ;  /* 0x000000ff3d00728c */ /* 0x000fe8000bf25270 */
[----:B------:R-:W-:Y:S07]  /*8650*/  @!UP0 UIADD3 UR12, UPT, UPT, -UR12, URZ, URZ ;  /* 0x000000ff0c0c8290 */ /* 0x000fee000fffe1ff */
[----:B------:R-:W-:Y:S04]  /*8660*/  @!UP1 ULOP3.LUT UR12, URZ, UR61, URZ, 0x33, !UPT ;  /* 0x0000003dff0c9292 */ /* 0x000fe8000f8e33ff */
[----:B------:R-:W-:Y:S02]  /*8670*/  ULOP3.LUT UR4, UR12, UR60, URZ, 0x3c, !UPT ;  /* 0x0000003c0c047292 */ /* 0x000fe4000f8e3cff */
[----:B------:R-:W-:Y:S01]  /*8680*/  UIADD3 UR5, UPT, UPT, -UR12, URZ, URZ ;  /* 0x000000ff0c057290 */ /* 0x000fe2000fffe1ff */
[----:B------:R-:W-:Y:S01]  /*8690*/  MOV R0, UR12 ;  /* 0x0000000c00007c02 */ /* 0x000fe20008000f00 */
[----:B------:R-:W-:Y:S02]  /*86a0*/  UISETP.GE.AND UP1, UPT, UR4, URZ, UPT ;  /* 0x000000ff0400728c */ /* 0x000fe4000bf26270 */
[----:B---3--:R-:W-:Y:S01]  /*86b0*/  UIADD3 UR4, UP0, UPT, UR14, 0x780, URZ ;  /* 0x000007800e047890 */ /* 0x008fe2000ff1e0ff */
[----:B------:R-:W-:Y:S01]  /*86c0*/  IABS R0, R0 ;  /* 0x0000000000007213 */ /* 0x000fe20000000000 */
[----:B------:R-:W-:Y:S02]  /*86d0*/  UIMAD UR11, UR61, UR5, UR11 ;  /* 0x000000053d0b72a4 */ /* 0x000fe4000f8e020b */
[----:B------:R-:W-:Y:S02]  /*86e0*/  UIADD3.X UR5, UPT, UPT, URZ, UR15, URZ, UP0, !UPT ;  /* 0x0000000fff057290 */ /* 0x000fe400087fe4ff */
[----:B------:R-:W-:Y:S04]  /*86f0*/  IMAD.HI.U32 R5, R5, R0, RZ ;  /* 0x0000000005057227 */ /* 0x000fe800078e00ff */
[----:B------:R-:W-:Y:S04]  /*8700*/  IMAD.MOV R2, RZ, RZ, -R5 ;  /* 0x000000ffff027224 */ /* 0x000fe800078e0a05 */
[C---:B------:R-:W-:Y:S05]  /*8710*/  IMAD R0, R3.reuse, R2, R0 ;  /* 0x0000000203007224 */ /* 0x040fea00078e0200 */
[----:B------:R-:W-:Y:S11]  /*8720*/  ISETP.GT.U32.AND P0, PT, R3, R0, PT ;  /* 0x000000000300720c */ /* 0x000ff60003f04070 */
[----:B------:R-:W-:Y:S02]  /*8730*/  @!UPT UIADD3 URZ, UPT, UPT, URZ, URZ, URZ ;  /* 0x000000fffffff290 */ /* 0x000fe4000fffe0ff */
[----:B------:R-:W-:Y:S01]  /*8740*/  @!P0 IMAD.IADD R0, R0, 0x1, -R3 ;  /* 0x0000000100008824 */ /* 0x000fe200078e0a03 */
[----:B------:R-:W-:Y:S04]  /*8750*/  @!P0 IADD3 R5, PT, PT, R5, 0x1, RZ ;  /* 0x0000000105058810 */ /* 0x000fe80007ffe0ff */
[----:B------:R-:W-:Y:S11]  /*8760*/  ISETP.GE.U32.AND P1, PT, R0, R3, PT ;  /* 0x000000030000720c */ /* 0x000ff60003f26070 */
[----:B------:R-:W-:Y:S02]  /*8770*/  @!UPT UIADD3 URZ, UPT, UPT, URZ, URZ, URZ ;  /* 0x000000fffffff290 */ /* 0x000fe4000fffe0ff */
[----:B------:R-:W-:Y:S05]  /*8780*/  @P1 VIADD R5, R5, 0x1 ;  /* 0x0000000105051836 */ /* 0x000fea0000000000 */
[----:B------:R-:W-:Y:S11]  /*8790*/  R2UR UR13, R5 ;  /* 0x00000000050d72ca */ /* 0x000ff600000e0000 */
[----:B------:R-:W-:Y:S02]  /*87a0*/  @!UPT UIADD3 URZ, UPT, UPT, URZ, URZ, URZ ;  /* 0x000000fffffff290 */ /* 0x000fe4000fffe0ff */
[----:B------:R-:W-:Y:S02]  /*87b0*/  @!UP1 UIADD3 UR13, UPT, UPT, -UR13, URZ, URZ ;  /* 0x000000ff0d0d9290 */ /* 0x000fe4000fffe1ff */
[----:B------:R-:W-:Y:S04]  /*87c0*/  @!UP2 ULOP3.LUT UR13, URZ, UR60, URZ, 0x33, !UPT ;  /* 0x0000003cff0da292 */ /* 0x000fe8000f8e33ff */
[----:B------:R-:W-:Y:S04]  /*87d0*/  UIADD3 UR7, UPT, UPT, -UR13, URZ, URZ ;  /* 0x000000ff0d077290 */ /* 0x000fe8000fffe1ff */
[----:B------:R-:W-:Y:S09]  /*87e0*/  UIMAD UR12, UR60, UR7, UR12 ;  /* 0x000000073c0c72a4 */ /* 0x000ff2000f8e020c */
[----:B------:R3:W-:Y:S01]  /*87f0*/  UTMASTG.5D [UR8], [UR4] ;  /* 0x00000008040073b5 */ /* 0x0007e20008020000 */
[----:B------:R0:W-:Y:S01]  /*8800*/  UTMACMDFLUSH ;  /* 0x00000000000079b7 */ /* 0x0001e20000000000 */
[----:B---3--:R-:W-:Y:S04]  /*8810*/  DEPBAR.LE SB0, 0x0 ;  /* 0x000080000000791a */ /* 0x008fe80000000000 */
.L_x_101:
[----:B------:R-:W-:Y:S05]  /*8820*/  BSYNC.RECONVERGENT B0 ;  /* 0x0000000000007941 */ /* 0x000fea0003800200 */
.L_x_100:
[----:B------:R-:W-:Y:S01]  /*8830*/  R2UR UR5, R131 ;  /* 0x00000000830572ca */ /* 0x000fe200000e0000 */
[----:B------:R-:W-:Y:S01]  /*8840*/  BAR.SYNC.DEFER_BLOCKING 0x1, 0x80 ;  /* 0x0042000000007b1d */ /* 0x000fe20000010000 */
[----:B------:R-:W-:Y:S01]  /*8850*/  R2UR UR4, R132 ;  /* 0x00000000840472ca */ /* 0x000fe200000e0000 */
[----:B------:R-:W-:Y:S01]  /*8860*/  UISETP.NE.AND UP0, UPT, UR46, URZ, UPT ;  /* 0x000000ff2e00728c */ /* 0x000fe2000bf05270 */
[C---:B------:R-:W-:Y:S01]  /*8870*/  ISETP.NE.AND P0, PT, R68.reuse, 0x2, PT ;  /* 0x000000024400780c */ /* 0x040fe20003f05270 */
[----:B------:R-:W-:Y:S01]  /*8880*/  IMAD.MOV.U32 R16, RZ, RZ, R142 ;  /* 0x000000ffff107224 */ /* 0x000fe200078e008e */
[----:B------:R-:W-:Y:S02]  /*8890*/  LOP3.LUT R135, R135, 0x1, RZ, 0x3c, !PT ;  /* 0x0000000187877812 */ /* 0x000fe400078e3cff */
[----:B------:R-:W-:Y:S02]  /*88a0*/  SEL R0, RZ, 0x1, P0 ;  /* 0x00000001ff007807 */ /* 0x000fe40000000000 */
[----:B------:R-:W-:Y:S02]  /*88b0*/  SEL R68, R68, RZ, P0 ;  /* 0x000000ff44447207 */ /* 0x000fe40000000000 */
[----:B------:R-:W-:Y:S01]  /*88c0*/  LOP3.LUT R136, R136, R0, RZ, 0x3c, !PT ;  /* 0x0000000088887212 */ /* 0x000fe200078e3cff */
[----:B------:R-:W-:Y:S02]  /*88d0*/  UIADD3 UR44, UPT, UPT, UR36, UR5, URZ ;  /* 0x00000005242c7290 */ /* 0x000fe4000fffe0ff */
[----:B------:R-:W-:Y:S01]  /*88e0*/  UIADD3 UR47, UPT, UPT, UR37, UR4, URZ ;  /* 0x00000004252f7290 */ /* 0x000fe2000fffe0ff */
[----:B------:R-:W-:Y:S11]  /*88f0*/  BRA.U UP0, `(.L_x_102) ;  /* 0xffffffd500987547 */ /* 0x000ff6000b83ffff */
[----:B------:R-:W-:Y:S05]  /*8900*/  EXIT ;  /* 0x000000000000794d */ /* 0x000fea0003800000 */
.L_x_20:
[----:B------:R-:W-:Y:S07]  /*8910*/  MOV R0, UR41 ;  /* 0x0000002900007c02 */ /* 0x000fee0008000f00 */
.L_x_103:
[----:B--2---:R2:W3:Y:S02]  /*8920*/  SYNCS.PHASECHK.TRANS64.TRYWAIT P0, [R0+URZ+0x88], R4 ;  /* 0x00008804000075a7 */ /* 0x0044e400080011ff */
[----:B---3--:R-:W-:Y:S05]  /*8930*/  @!P0 NANOSLEEP.SYNCS 0x989680 ;  /* 0x009896800000895d */ /* 0x008fea0003900000 */
[----:B------:R-:W3:Y:S02]  /*8940*/  @!P0 SYNCS.PHASECHK.TRANS64 P0, [R0+URZ+0x88], R4 ;  /* 0x00008804000085a7 */ /* 0x000ee400080010ff */
[----:B---3--:R-:W-:Y:S05]  /*8950*/  @!P0 BRA `(.L_x_103) ;  /* 0xfffffffc00f08947 */ /* 0x008fea000383ffff */
[----:B------:R-:W-:Y:S05]  /*8960*/  BRA `(.L_x_19) ;  /* 0xffffff9400607947 */ /* 0x000fea000383ffff */
.L_x_26:
[----:B-1----:R-:W-:Y:S07]  /*8970*/  MOV R0, UR33 ;  /* 0x0000002100007c02 */ /* 0x002fee0008000f00 */
.L_x_104:
[----:B-1----:R1:W2:Y:S02]  /*8980*/  SYNCS.PHASECHK.TRANS64.TRYWAIT P0, [R0+URZ+0x88], R4 ;  /* 0x00008804000075a7 */ /* 0x0022a400080011ff */
[----:B--2---:R-:W-:Y:S05]  /*8990*/  @!P0 NANOSLEEP.SYNCS 0x989680 ;  /* 0x009896800000895d */ /* 0x004fea0003900000 */
[----:B------:R-:W2:Y:S02]  /*89a0*/  @!P0 SYNCS.PHASECHK.TRANS64 P0, [R0+URZ+0x88], R4 ;  /* 0x00008804000085a7 */ /* 0x000ea400080010ff */
[----:B--2---:R-:W-:Y:S05]  /*89b0*/  @!P0 BRA `(.L_x_104) ;  /* 0xfffffffc00f08947 */ /* 0x004fea000383ffff */
[----:B------:R-:W-:Y:S05]  /*89c0*/  BRA `(.L_x_25) ;  /* 0xffffff9800bc7947 */ /* 0x000fea000383ffff */
.L_x_30:
[----:B-1----:R-:W-:-:S07]  /*89d0*/  MOV R0, UR30 ;  /* 0x0000001e00007c02 */ /* 0x002fce0008000f00 */
.L_x_105:
[----:B-1----:R1:W2:Y:S02]  /*89e0*/  SYNCS.PHASECHK.TRANS64.TRYWAIT P0, [R0+URZ+0x130], R3 ;  /* 0x00013003000075a7 */ /* 0x0022a400080011ff */
[----:B--2---:R-:W-:Y:S05]  /*89f0*/  @!P0 NANOSLEEP.SYNCS 0x989680 ;  /* 0x009896800000895d */ /* 0x004fea0003900000 */
[----:B------:R-:W2:Y:S02]  /*8a00*/  @!P0 SYNCS.PHASECHK.TRANS64 P0, [R0+URZ+0x130], R3 ;  /* 0x00013003000085a7 */ /* 0x000ea400080010ff */
[----:B--2---:R-:W-:Y:S05]  /*8a10*/  @!P0 BRA `(.L_x_105) ;  /* 0xfffffffc00f08947 */ /* 0x004fea000383ffff */
[----:B------:R-:W-:Y:S05]  /*8a20*/  BRA `(.L_x_106) ;  /* 0xffffff9c009c7947 */ /* 0x000fea000383ffff */
.L_x_34:
[----:B------:R-:W-:-:S07]  /*8a30*/  MOV R0, UR4 ;  /* 0x0000000400007c02 */ /* 0x000fce0008000f00 */
.L_x_107:
[----:B-1----:R1:W2:Y:S02]  /*8a40*/  SYNCS.PHASECHK.TRANS64.TRYWAIT P0, [R0+URZ], R2 ;  /* 0x00000002000075a7 */ /* 0x0022a400080011ff */
[----:B--2---:R-:W-:Y:S05]  /*8a50*/  @!P0 NANOSLEEP.SYNCS 0x989680 ;  /* 0x009896800000895d */ /* 0x004fea0003900000 */
[----:B------:R-:W2:Y:S02]  /*8a60*/  @!P0 SYNCS.PHASECHK.TRANS64 P0, [R0+URZ], R2 ;  /* 0x00000002000085a7 */ /* 0x000ea400080010ff */
[----:B--2---:R-:W-:Y:S05]  /*8a70*/  @!P0 BRA `(.L_x_107) ;  /* 0xfffffffc00f08947 */ /* 0x004fea000383ffff */
[----:B------:R-:W-:Y:S05]  /*8a80*/  BRA `(.L_x_108) ;  /* 0xffffffa400307947 */ /* 0x000fea000383ffff */
.L_x_35:
[----:B------:R-:W-:-:S07]  /*8a90*/  MOV R0, UR5 ;  /* 0x0000000500007c02 */ /* 0x000fce0008000f00 */
.L_x_109:
[----:B-1----:R1:W2:Y:S02]  /*8aa0*/  SYNCS.PHASECHK.TRANS64.TRYWAIT P0, [R0+URZ], R2 ;  /* 0x00000002000075a7 */ /* 0x0022a400080011ff */
[----:B--2---:R-:W-:Y:S05]  /*8ab0*/  @!P0 NANOSLEEP.SYNCS 0x989680 ;  /* 0x009896800000895d */ /* 0x004fea0003900000 */
[----:B------:R-:W2:Y:S02]  /*8ac0*/  @!P0 SYNCS.PHASECHK.TRANS64 P0, [R0+URZ], R2 ;  /* 0x00000002000085a7 */ /* 0x000ea400080010ff */
[----:B--2---:R-:W-:Y:S05]  /*8ad0*/  @!P0 BRA `(.L_x_109) ;  /* 0xfffffffc00f08947 */ /* 0x004fea000383ffff */
[----:B------:R-:W-:Y:S05]  /*8ae0*/  BRA `(.L_x_110) ;  /* 0xffffffa400407947 */ /* 0x000fea000383ffff */
.L_x_36:
[----:B------:R-:W-:-:S07]  /*8af0*/  MOV R0, UR5 ;  /* 0x0000000500007c02 */ /* 0x000fce0008000f00 */
.L_x_111:
[----:B-1----:R1:W2:Y:S02]  /*8b00*/  SYNCS.PHASECHK.TRANS64.TRYWAIT P0, [R0+URZ], R2 ;  /* 0x00000002000075a7 */ /* 0x0022a400080011ff */
[----:B--2---:R-:W-:Y:S05]  /*8b10*/  @!P0 NANOSLEEP.SYNCS 0x989680 ;  /* 0x009896800000895d */ /* 0x004fea0003900000 */
[----:B------:R-:W2:Y:S02]  /*8b20*/  @!P0 SYNCS.PHASECHK.TRANS64 P0, [R0+URZ], R2 ;  /* 0x00000002000085a7 */ /* 0x000ea400080010ff */
[----:B--2---:R-:W-:Y:S05]  /*8b30*/  @!P0 BRA `(.L_x_111) ;  /* 0xfffffffc00f08947 */ /* 0x004fea000383ffff */
[----:B------:R-:W-:Y:S05]  /*8b40*/  BRA `(.L_x_112) ;  /* 0xffffffa400507947 */ /* 0x000fea000383ffff */
.L_x_37:
[----:B------:R-:W-:-:S07]  /*8b50*/  MOV R0, UR5 ;  /* 0x0000000500007c02 */ /* 0x000fce0008000f00 */
.L_x_113:
[----:B-1----:R1:W2:Y:S02]  /*8b60*/  SYNCS.PHASECHK.TRANS64.TRYWAIT P0, [R0+URZ], R2 ;  /* 0x00000002000075a7 */ /* 0x0022a400080011ff */
[----:B--2---:R-:W-:Y:S05]  /*8b70*/  @!P0 NANOSLEEP.SYNCS 0x989680 ;  /* 0x009896800000895d */ /* 0x004fea0003900000 */
[----:B------:R-:W2:Y:S02]  /*8b80*/  @!P0 SYNCS.PHASECHK.TRANS64 P0, [R0+URZ], R2 ;  /* 0x00000002000085a7 */ /* 0x000ea400080010ff */
[----:B--2---:R-:W-:Y:S05]  /*8b90*/  @!P0 BRA `(.L_x_113) ;  /* 0xfffffffc00f08947 */ /* 0x004fea000383ffff */
[----:B------:R-:W-:Y:S05]  /*8ba0*/  BRA `(.L_x_114) ;  /* 0xffffffa400607947 */ /* 0x000fea000383ffff */
.L_x_38:
[----:B------:R-:W-:-:S07]  /*8bb0*/  MOV R0, UR5 ;  /* 0x0000000500007c02 */ /* 0x000fce0008000f00 */
.L_x_115:
[----:B-1----:R1:W2:Y:S02]  /*8bc0*/  SYNCS.PHASECHK.TRANS64.TRYWAIT P0, [R0+URZ], R2 ;  /* 0x00000002000075a7 */ /* 0x0022a400080011ff */
[----:B--2---:R-:W-:Y:S05]  /*8bd0*/  @!P0 NANOSLEEP.SYNCS 0x989680 ;  /* 0x009896800000895d */ /* 0x004fea0003900000 */
[----:B------:R-:W2:Y:S02]  /*8be0*/  @!P0 SYNCS.PHASECHK.TRANS64 P0, [R0+URZ], R2 ;  /* 0x00000002000085a7 */ /* 0x000ea400080010ff */
[----:B--2---:R-:W-:Y:S05]  /*8bf0*/  @!P0 BRA `(.L_x_115) ;  /* 0xfffffffc00f08947 */ /* 0x004fea000383ffff */
[----:B------:R-:W-:Y:S05]  /*8c00*/  BRA `(.L_x_116) ;  /* 0xffffffa400707947 */ /* 0x000fea000383ffff */
.L_x_39:
[----:B------:R-:W-:-:S07]  /*8c10*/  MOV R0, UR5 ;  /* 0x0000000500007c02 */ /* 0x000fce0008000f00 */
.L_x_117:
[----:B-1----:R1:W2:Y:S02]  /*8c20*/  SYNCS.PHASECHK.TRANS64.TRYWAIT P0, [R0+URZ], R2 ;  /* 0x00000002000075a7 */ /* 0x0022a400080011ff */
[----:B--2---:R-:W-:Y:S05]  /*8c30*/  @!P0 NANOSLEEP.SYNCS 0x989680 ;  /* 0x009896800000895d */ /* 0x004fea0003900000 */
[----:B------:R-:W2:Y:S02]  /*8c40*/  @!P0 SYNCS.PHASECHK.TRANS64 P0, [R0+URZ], R2 ;  /* 0x00000002000085a7 */ /* 0x000ea400080010ff */
[----:B--2---:R-:W-:Y:S05]  /*8c50*/  @!P0 BRA `(.L_x_117) ;  /* 0xfffffffc00f08947 */ /* 0x004fea000383ffff */
[----:B------:R-:W-:Y:S05]  /*8c60*/  BRA `(.L_x_118) ;  /* 0xffffffa400807947 */ /* 0x000fea000383ffff */
.L_x_40:
[----:B------:R-:W-:-:S07]  /*8c70*/  MOV R0, UR5 ;  /* 0x0000000500007c02 */ /* 0x000fce0008000f00 */
.L_x_119:
[----:B-1----:R1:W2:Y:S02]  /*8c80*/  SYNCS.PHASECHK.TRANS64.TRYWAIT P0, [R0+URZ], R2 ;  /* 0x00000002000075a7 */ /* 0x0022a400080011ff */
[----:B--2---:R-:W-:Y:S05]  /*8c90*/  @!P0 NANOSLEEP.SYNCS 0x989680 ;  /* 0x009896800000895d */ /* 0x004fea0003900000 */
[----:B------:R-:W2:Y:S02]  /*8ca0*/  @!P0 SYNCS.PHASECHK.TRANS64 P0, [R0+URZ], R2 ;  /* 0x00000002000085a7 */ /* 0x000ea400080010ff */
[----:B--2---:R-:W-:Y:S05]  /*8cb0*/  @!P0 BRA `(.L_x_119) ;  /* 0xfffffffc00f08947 */ /* 0x004fea000383ffff */
[----:B------:R-:W-:Y:S05]  /*8cc0*/  BRA `(.L_x_120) ;  /* 0xffffffa400907947 */ /* 0x000fea000383ffff */
.L_x_41:
[----:B------:R-:W-:-:S07]  /*8cd0*/  MOV R0, UR5 ;  /* 0x0000000500007c02 */ /* 0x000fce0008000f00 */
.L_x_121:
[----:B-1----:R1:W2:Y:S02]  /*8ce0*/  SYNCS.PHASECHK.TRANS64.TRYWAIT P0, [R0+URZ], R2 ;  /* 0x00000002000075a7 */ /* 0x0022a400080011ff */
[----:B--2---:R-:W-:Y:S05]  /*8cf0*/  @!P0 NANOSLEEP.SYNCS 0x989680 ;  /* 0x009896800000895d */ /* 0x004fea0003900000 */
[----:B------:R-:W2:Y:S02]  /*8d00*/  @!P0 SYNCS.PHASECHK.TRANS64 P0, [R0+URZ], R2 ;  /* 0x00000002000085a7 */ /* 0x000ea400080010ff */
[----:B--2---:R-:W-:Y:S05]  /*8d10*/  @!P0 BRA `(.L_x_121) ;  /* 0xfffffffc00f08947 */ /* 0x004fea000383ffff */
[----:B------:R-:W-:Y:S05]  /*8d20*/  BRA `(.L_x_122) ;  /* 0xffffffa400a07947 */ /* 0x000fea000383ffff */
.L_x_42:
[----:B------:R-:W-:-:S07]  /*8d30*/  MOV R0, UR5 ;  /* 0x0000000500007c02 */ /* 0x000fce0008000f00 */
.L_x_123:
[----:B-1----:R1:W2:Y:S02]  /*8d40*/  SYNCS.PHASECHK.TRANS64.TRYWAIT P0, [R0+URZ], R2 ;  /* 0x00000002000075a7 */ /* 0x0022a400080011ff */
[----:B--2---:R-:W-:Y:S05]  /*8d50*/  @!P0 NANOSLEEP.SYNCS 0x989680 ;  /* 0x009896800000895d */ /* 0x004fea0003900000 */
[----:B------:R-:W2:Y:S02]  /*8d60*/  @!P0 SYNCS.PHASECHK.TRANS64 P0, [R0+URZ], R2 ;  /* 0x00000002000085a7 */ /* 0x000ea400080010ff */
[----:B--2---:R-:W-:Y:S05]  /*8d70*/  @!P0 BRA `(.L_x_123) ;  /* 0xfffffffc00f08947 */ /* 0x004fea000383ffff */
[----:B------:R-:W-:Y:S05]  /*8d80*/  BRA `(.L_x_124) ;  /* 0xffffffa400b07947 */ /* 0x000fea000383ffff */
.L_x_43:
[----:B------:R-:W-:-:S07]  /*8d90*/  MOV R0, UR5 ;  /* 0x0000000500007c02 */ /* 0x000fce0008000f00 */
.L_x_125:
[----:B-1----:R1:W2:Y:S02]  /*8da0*/  SYNCS.PHASECHK.TRANS64.TRYWAIT P0, [R0+URZ], R2 ;  /* 0x00000002000075a7 */ /* 0x0022a400080011ff */
[----:B--2---:R-:W-:Y:S05]  /*8db0*/  @!P0 NANOSLEEP.SYNCS 0x989680 ;  /* 0x009896800000895d */ /* 0x004fea0003900000 */
[----:B------:R-:W2:Y:S02]  /*8dc0*/  @!P0 SYNCS.PHASECHK.TRANS64 P0, [R0+URZ], R2 ;  /* 0x00000002000085a7 */ /* 0x000ea400080010ff */
[----:B--2---:R-:W-:Y:S05]  /*8dd0*/  @!P0 BRA `(.L_x_125) ;  /* 0xfffffffc00f08947 */ /* 0x004fea000383ffff */
[----:B------:R-:W-:Y:S05]  /*8de0*/  BRA `(.L_x_126) ;  /* 0xffffffa400c07947 */ /* 0x000fea000383ffff */
.L_x_44:
[----:B------:R-:W-:-:S07]  /*8df0*/  MOV R0, UR5 ;  /* 0x0000000500007c02 */ /* 0x000fce0008000f00 */
.L_x_127:
[----:B-1----:R1:W2:Y:S02]  /*8e00*/  SYNCS.PHASECHK.TRANS64.TRYWAIT P0, [R0+URZ], R2 ;  /* 0x00000002000075a7 */ /* 0x0022a400080011ff */
[----:B--2---:R-:W-:Y:S05]  /*8e10*/  @!P0 NANOSLEEP.SYNCS 0x989680 ;  /* 0x009896800000895d */ /* 0x004fea0003900000 */
[----:B------:R-:W2:Y:S02]  /*8e20*/  @!P0 SYNCS.PHASECHK.TRANS64 P0, [R0+URZ], R2 ;  /* 0x00000002000085a7 */ /* 0x000ea400080010ff */
[----:B--2---:R-:W-:Y:S05]  /*8e30*/  @!P0 BRA `(.L_x_127) ;  /* 0xfffffffc00f08947 */ /* 0x004fea000383ffff */
[----:B------:R-:W-:Y:S05]  /*8e40*/  BRA `(.L_x_128) ;  /* 0xffffffa400d07947 */ /* 0x000fea000383ffff */
.L_x_45:
[----:B------:R-:W-:-:S07]  /*8e50*/  MOV R0, UR5 ;  /* 0x0000000500007c02 */ /* 0x000fce0008000f00 */
.L_x_129:
[----:B-1----:R1:W2:Y:S02]  /*8e60*/  SYNCS.PHASECHK.TRANS64.TRYWAIT P0, [R0+URZ], R2 ;  /* 0x00000002000075a7 */ /* 0x0022a400080011ff */
[----:B--2---:R-:W-:Y:S05]  /*8e70*/  @!P0 NANOSLEEP.SYNCS 0x989680 ;  /* 0x009896800000895d */ /* 0x004fea0003900000 */
[----:B------:R-:W2:Y:S02]  /*8e80*/  @!P0 SYNCS.PHASECHK.TRANS64 P0, [R0+URZ], R2 ;  /* 0x00000002000085a7 */ /* 0x000ea400080010ff */
[----:B--2---:R-:W-:Y:S05]  /*8e90*/  @!P0 BRA `(.L_x_129) ;  /* 0xfffffffc00f08947 */ /* 0x004fea000383ffff */
[----:B------:R-:W-:Y:S05]  /*8ea0*/  BRA `(.L_x_130) ;  /* 0xffffffa400e07947 */ /* 0x000fea000383ffff */
.L_x_46:
[----:B------:R-:W-:-:S07]  /*8eb0*/  MOV R0, UR5 ;  /* 0x0000000500007c02 */ /* 0x000fce0008000f00 */
.L_x_131:
[----:B-1----:R1:W2:Y:S02]  /*8ec0*/  SYNCS.PHASECHK.TRANS64.TRYWAIT P0, [R0+URZ], R2 ;  /* 0x00000002000075a7 */ /* 0x0022a400080011ff */
[----:B--2---:R-:W-:Y:S05]  /*8ed0*/  @!P0 NANOSLEEP.SYNCS 0x989680 ;  /* 0x009896800000895d */ /* 0x004fea0003900000 */
[----:B------:R-:W2:Y:S02]  /*8ee0*/  @!P0 SYNCS.PHASECHK.TRANS64 P0, [R0+URZ], R2 ;  /* 0x00000002000085a7 */ /* 0x000ea400080010ff */
[----:B--2---:R-:W-:Y:S05]  /*8ef0*/  @!P0 BRA `(.L_x_131) ;  /* 0xfffffffc00f08947 */ /* 0x004fea000383ffff */
[----:B------:R-:W-:Y:S05]  /*8f00*/  BRA `(.L_x_132) ;  /* 0xffffffa400f07947 */ /* 0x000fea000383ffff */
.L_x_47:
[----:B------:R-:W-:-:S07]  /*8f10*/  MOV R0, UR5 ;  /* 0x0000000500007c02 */ /* 0x000fce0008000f00 */
.L_x_133:
[----:B-1----:R1:W2:Y:S02]  /*8f20*/  SYNCS.PHASECHK.TRANS64.TRYWAIT P0, [R0+URZ], R2 ;  /* 0x00000002000075a7 */ /* 0x0022a400080011ff */
[----:B--2---:R-:W-:Y:S05]  /*8f30*/  @!P0 NANOSLEEP.SYNCS 0x989680 ;  /* 0x009896800000895d */ /* 0x004fea0003900000 */
[----:B------:R-:W2:Y:S02]  /*8f40*/  @!P0 SYNCS.PHASECHK.TRANS64 P0, [R0+URZ], R2 ;  /* 0x00000002000085a7 */ /* 0x000ea400080010ff */
[----:B--2---:R-:W-:Y:S05]  /*8f50*/  @!P0 BRA `(.L_x_133) ;  /* 0xfffffffc00f08947 */ /* 0x004fea000383ffff */
[----:B------:R-:W-:Y:S05]  /*8f60*/  BRA `(.L_x_134) ;  /* 0xffffffa800007947 */ /* 0x000fea000383ffff */
.L_x_48:
[----:B------:R-:W-:-:S07]  /*8f70*/  MOV R0, UR5 ;  /* 0x0000000500007c02 */ /* 0x000fce0008000f00 */
.L_x_135:
[----:B-1----:R1:W2:Y:S02]  /*8f80*/  SYNCS.PHASECHK.TRANS64.TRYWAIT P0, [R0+URZ], R2 ;  /* 0x00000002000075a7 */ /* 0x0022a400080011ff */
[----:B--2---:R-:W-:Y:S05]  /*8f90*/  @!P0 NANOSLEEP.SYNCS 0x989680 ;  /* 0x009896800000895d */ /* 0x004fea0003900000 */
[----:B------:R-:W2:Y:S02]  /*8fa0*/  @!P0 SYNCS.PHASECHK.TRANS64 P0, [R0+URZ], R2 ;  /* 0x00000002000085a7 */ /* 0x000ea400080010ff */
[----:B--2---:R-:W-:Y:S05]  /*8fb0*/  @!P0 BRA `(.L_x_135) ;  /* 0xfffffffc00f08947 */ /* 0x004fea000383ffff */
[----:B------:R-:W-:Y:S05]  /*8fc0*/  BRA `(.L_x_136) ;  /* 0xffffffa800107947 */ /* 0x000fea000383ffff */
.L_x_49:
[----:B------:R-:W-:-:S07]  /*8fd0*/  MOV R0, UR5 ;  /* 0x0000000500007c02 */ /* 0x000fce0008000f00 */
.L_x_137:
[----:B-1----:R1:W2:Y:S02]  /*8fe0*/  SYNCS.PHASECHK.TRANS64.TRYWAIT P0, [R0+URZ], R2 ;  /* 0x00000002000075a7 */ /* 0x0022a400080011ff */
[----:B--2---:R-:W-:Y:S05]  /*8ff0*/  @!P0 NANOSLEEP.SYNCS 0x989680 ;  /* 0x009896800000895d */ /* 0x004fea0003900000 */
[----:B------:R-:W2:Y:S02]  /*9000*/  @!P0 SYNCS.PHASECHK.TRANS64 P0, [R0+URZ], R2 ;  /* 0x00000002000085a7 */ /* 0x000ea400080010ff */
[----:B--2---:R-:W-:Y:S05]  /*9010*/  @!P0 BRA `(.L_x_137) ;  /* 0xfffffffc00f08947 */ /* 0x004fea000383ffff */
[----:B------:R-:W-:Y:S05]  /*9020*/  BRA `(.L_x_138) ;  /* 0xffffffa800207947 */ /* 0x000fea000383ffff */
.L_x_52:
[----:B------:R-:W-:-:S07]  /*9030*/  MOV R4, UR4 ;  /* 0x0000000400047c02 */ /* 0x000fce0008000f00 */
.L_x_139:
[----:B--2---:R2:W3:Y:S02]  /*9040*/  SYNCS.PHASECHK.TRANS64.TRYWAIT P1, [R4+URZ+0x138], R6 ;  /* 0x00013806040075a7 */ /* 0x0044e400080211ff */
[----:B---3--:R-:W-:Y:S05]  /*9050*/  @!P1 NANOSLEEP.SYNCS 0x989680 ;  /* 0x009896800000995d */ /* 0x008fea0003900000 */
[----:B------:R-:W3:Y:S02]  /*9060*/  @!P1 SYNCS.PHASECHK.TRANS64 P1, [R4+URZ+0x138], R6 ;  /* 0x00013806040095a7 */ /* 0x000ee400080210ff */
[----:B---3--:R-:W-:Y:S05]  /*9070*/  @!P1 BRA `(.L_x_139) ;  /* 0xfffffffc00f09947 */ /* 0x008fea000383ffff */
[----:B------:R-:W-:Y:S05]  /*9080*/  BRA `(.L_x_140) ;  /* 0xffffffa800907947 */ /* 0x000fea000383ffff */
.L_x_53:
[----:B--2---:R-:W-:-:S07]  /*9090*/  MOV R4, UR4 ;  /* 0x0000000400047c02 */ /* 0x004fce0008000f00 */
.L_x_141:
[----:B--2---:R2:W3:Y:S02]  /*90a0*/  SYNCS.PHASECHK.TRANS64.TRYWAIT P1, [R4+URZ+0x130], R5 ;  /* 0x00013005040075a7 */ /* 0x0044e400080211ff */
[----:B---3--:R-:W-:Y:S05]  /*90b0*/  @!P1 NANOSLEEP.SYNCS 0x989680 ;  /* 0x009896800000995d */ /* 0x008fea0003900000 */
[----:B------:R-:W3:Y:S02]  /*90c0*/  @!P1 SYNCS.PHASECHK.TRANS64 P1, [R4+URZ+0x130], R5 ;  /* 0x00013005040095a7 */ /* 0x000ee400080210ff */
[----:B---3--:R-:W-:Y:S05]  /*90d0*/  @!P1 BRA `(.L_x_141) ;  /* 0xfffffffc00f09947 */ /* 0x008fea000383ffff */
[----:B------:R-:W-:Y:S05]  /*90e0*/  BRA `(.L_x_142) ;  /* 0xffffffa800987947 */ /* 0x000fea000383ffff */
.L_x_61:
[----:B------:R-:W-:-:S07]  /*90f0*/  MOV R0, UR19 ;  /* 0x0000001300007c02 */ /* 0x000fce0008000f00 */
.L_x_143:
[----:B-1----:R1:W2:Y:S02]  /*9100*/  SYNCS.PHASECHK.TRANS64.TRYWAIT P0, [R0+URZ+0x130], R4 ;  /* 0x00013004000075a7 */ /* 0x0022a400080011ff */
[----:B--2---:R-:W-:Y:S05]  /*9110*/  @!P0 NANOSLEEP.SYNCS 0x989680 ;  /* 0x009896800000895d */ /* 0x004fea0003900000 */
[----:B------:R-:W2:Y:S02]  /*9120*/  @!P0 SYNCS.PHASECHK.TRANS64 P0, [R0+URZ+0x130], R4 ;  /* 0x00013004000085a7 */ /* 0x000ea400080010ff */
[----:B--2---:R-:W-:Y:S05]  /*9130*/  @!P0 BRA `(.L_x_143) ;  /* 0xfffffffc00f08947 */ /* 0x004fea000383ffff */
[----:B------:R-:W-:Y:S05]  /*9140*/  BRA `(.L_x_144) ;  /* 0xffffffb000087947 */ /* 0x000fea000383ffff */
.L_x_62:
[----:B------:R-:W-:-:S07]  /*9150*/  MOV R4, UR23 ;  /* 0x0000001700047c02 */ /* 0x000fce0008000f00 */
.L_x_145:
[----:B-1----:R1:W2:Y:S02]  /*9160*/  SYNCS.PHASECHK.TRANS64.TRYWAIT P0, [R4+URZ+0x150], R0 ;  /* 0x00015000040075a7 */ /* 0x0022a400080011ff */
[----:B--2---:R-:W-:Y:S05]  /*9170*/  @!P0 NANOSLEEP.SYNCS 0x989680 ;  /* 0x009896800000895d */ /* 0x004fea0003900000 */
[----:B------:R-:W2:Y:S02]  /*9180*/  @!P0 SYNCS.PHASECHK.TRANS64 P0, [R4+URZ+0x150], R0 ;  /* 0x00015000040085a7 */ /* 0x000ea400080010ff */
[----:B--2---:R-:W-:Y:S05]  /*9190*/  @!P0 BRA `(.L_x_145) ;  /* 0xfffffffc00f08947 */ /* 0x004fea000383ffff */
[----:B------:R-:W-:Y:S05]  /*91a0*/  BRA `(.L_x_146) ;  /* 0xffffffb000247947 */ /* 0x000fea000383ffff */
.L_x_65:
[----:B-1----:R-:W-:Y:S07]  /*91b0*/  MOV R0, UR15 ;  /* 0x0000000f00007c02 */ /* 0x002fee0008000f00 */
.L_x_147:
[----:B-1----:R1:W2:Y:S02]  /*91c0*/  SYNCS.PHASECHK.TRANS64.TRYWAIT P0, [R0+URZ], R5 ;  /* 0x00000005000075a7 */ /* 0x0022a400080011ff */
[----:B--2---:R-:W-:Y:S05]  /*91d0*/  @!P0 NANOSLEEP.SYNCS 0x989680 ;  /* 0x009896800000895d */ /* 0x004fea0003900000 */
[----:B------:R-:W2:Y:S02]  /*91e0*/  @!P0 SYNCS.PHASECHK.TRANS64 P0, [R0+URZ], R5 ;  /* 0x00000005000085a7 */ /* 0x000ea400080010ff */
[----:B--2---:R-:W-:Y:S05]  /*91f0*/  @!P0 BRA `(.L_x_147) ;  /* 0xfffffffc00f08947 */ /* 0x004fea000383ffff */
[----:B------:R-:W-:Y:S05]  /*9200*/  BRA `(.L_x_64) ;  /* 0xffffffb000547947 */ /* 0x000fea000383ffff */
.L_x_68:
[----:B------:R-:W-:-:S07]  /*9210*/  MOV R0, UR4 ;  /* 0x0000000400007c02 */ /* 0x000fce0008000f00 */
.L_x_148:
[----:B-1----:R1:W3:Y:S02]  /*9220*/  SYNCS.PHASECHK.TRANS64.TRYWAIT P0, [R0+URZ], R2 ;  /* 0x00000002000075a7 */ /* 0x0022e400080011ff */
[----:B---3--:R-:W-:Y:S05]  /*9230*/  @!P0 NANOSLEEP.SYNCS 0x989680 ;  /* 0x009896800000895d */ /* 0x008fea0003900000 */
[----:B------:R-:W3:Y:S02]  /*9240*/  @!P0 SYNCS.PHASECHK.TRANS64 P0, [R0+URZ], R2 ;  /* 0x00000002000085a7 */ /* 0x000ee400080010ff */
[----:B---3--:R-:W-:Y:S05]  /*9250*/  @!P0 BRA `(.L_x_148) ;  /* 0xfffffffc00f08947 */ /* 0x008fea000383ffff */
[----:B------:R-:W-:Y:S05]  /*9260*/  BRA `(.L_x_149) ;  /* 0xffffffb400147947 */ /* 0x000fea000383ffff */
.L_x_69:
[----:B------:R-:W-:-:S07]  /*9270*/  MOV R0, UR4 ;  /* 0x0000000400007c02 */ /* 0x000fce0008000f00 */
.L_x_150:
[----:B-1----:R1:W2:Y:S02]  /*9280*/  SYNCS.PHASECHK.TRANS64.TRYWAIT P0, [R0+URZ], R2 ;  /* 0x00000002000075a7 */ /* 0x0022a400080011ff */
[----:B--2---:R-:W-:Y:S05]  /*9290*/  @!P0 NANOSLEEP.SYNCS 0x989680 ;  /* 0x009896800000895d */ /* 0x004fea0003900000 */
[----:B------:R-:W2:Y:S02]  /*92a0*/  @!P0 SYNCS.PHASECHK.TRANS64 P0, [R0+URZ], R2 ;  /* 0x00000002000085a7 */ /* 0x000ea400080010ff */
[----:B--2---:R-:W-:Y:S05]  /*92b0*/  @!P0 BRA `(.L_x_150) ;  /* 0xfffffffc00f08947 */ /* 0x004fea000383ffff */
[----:B------:R-:W-:Y:S05]  /*92c0*/  BRA `(.L_x_151) ;  /* 0xffffffb400207947 */ /* 0x000fea000383ffff */
.L_x_74:
[----:B------:R-:W-:Y:S07]  /*92d0*/  MOV R0, UR19 ;  /* 0x0000001300007c02 */ /* 0x000fee0008000f00 */
.L_x_152:
[----:B-1----:R1:W2:Y:S02]  /*92e0*/  SYNCS.PHASECHK.TRANS64.TRYWAIT P0, [R0+URZ+0x130], R4 ;  /* 0x00013004000075a7 */ /* 0x0022a400080011ff */
[----:B--2---:R-:W-:Y:S05]  /*92f0*/  @!P0 NANOSLEEP.SYNCS 0x989680 ;  /* 0x009896800000895d */ /* 0x004fea0003900000 */
[----:B------:R-:W2:Y:S02]  /*9300*/  @!P0 SYNCS.PHASECHK.TRANS64 P0, [R0+URZ+0x130], R4 ;  /* 0x00013004000085a7 */ /* 0x000ea400080010ff */
[----:B--2---:R-:W-:Y:S05]  /*9310*/  @!P0 BRA `(.L_x_152) ;  /* 0xfffffffc00f08947 */ /* 0x004fea000383ffff */
[----:B------:R-:W-:Y:S05]  /*9320*/  BRA `(.L_x_153) ;  /* 0xffffffb800ec7947 */ /* 0x000fea000383ffff */
.L_x_77:
[----:B------:R-:W-:Y:S07]  /*9330*/  MOV R0, UR19 ;  /* 0x0000001300007c02 */ /* 0x000fee0008000f00 */
.L_x_154:
[----:B-1----:R1:W2:Y:S02]  /*9340*/  SYNCS.PHASECHK.TRANS64.TRYWAIT P3, [R0+URZ+0x128], R9 ;  /* 0x00012809000075a7 */ /* 0x0022a400080611ff */
[----:B--2---:R-:W-:Y:S05]  /*9350*/  @!P3 NANOSLEEP.SYNCS 0x989680 ;  /* 0x009896800000b95d */ /* 0x004fea0003900000 */
[----:B------:R-:W2:Y:S02]  /*9360*/  @!P3 SYNCS.PHASECHK.TRANS64 P3, [R0+URZ+0x128], R9 ;  /* 0x000128090000b5a7 */ /* 0x000ea400080610ff */
[----:B--2---:R-:W-:Y:S05]  /*9370*/  @!P3 BRA `(.L_x_154) ;  /* 0xfffffffc00f0b947 */ /* 0x004fea000383ffff */
[----:B------:R-:W-:Y:S05]  /*9380*/  BRA `(.L_x_76) ;  /* 0xffffffc000547947 */ /* 0x000fea000383ffff */
.L_x_80:
[----:B-1----:R-:W-:Y:S07]  /*9390*/  MOV R0, UR19 ;  /* 0x0000001300007c02 */ /* 0x002fee0008000f00 */
.L_x_155:
[----:B-1----:R1:W2:Y:S02]  /*93a0*/  SYNCS.PHASECHK.TRANS64.TRYWAIT P1, [R0+URZ+0x118], R8 ;  /* 0x00011808000075a7 */ /* 0x0022a400080211ff */
[----:B--2---:R-:W-:Y:S05]  /*93b0*/  @!P1 NANOSLEEP.SYNCS 0x989680 ;  /* 0x009896800000995d */ /* 0x004fea0003900000 */
[----:B------:R-:W2:Y:S02]  /*93c0*/  @!P1 SYNCS.PHASECHK.TRANS64 P1, [R0+URZ+0x118], R8 ;  /* 0x00011808000095a7 */ /* 0x000ea400080210ff */
[----:B--2---:R-:W-:Y:S05]  /*93d0*/  @!P1 BRA `(.L_x_155) ;  /* 0xfffffffc00f09947 */ /* 0x004fea000383ffff */
[----:B------:R-:W-:Y:S05]  /*93e0*/  BRA `(.L_x_156) ;  /* 0xffffffc000a07947 */ /* 0x000fea000383ffff */
.L_x_85:
[----:B------:R-:W-:Y:S07]  /*93f0*/  MOV R0, UR43 ;  /* 0x0000002b00007c02 */ /* 0x000fee0008000f00 */
.L_x_157:
[----:B-1----:R1:W2:Y:S02]  /*9400*/  SYNCS.PHASECHK.TRANS64.TRYWAIT P0, [R0+URZ+0x130], R2 ;  /* 0x00013002000075a7 */ /* 0x0022a400080011ff */
[----:B--2---:R-:W-:Y:S05]  /*9410*/  @!P0 NANOSLEEP.SYNCS 0x989680 ;  /* 0x009896800000895d */ /* 0x004fea0003900000 */
[----:B------:R-:W2:Y:S02]  /*9420*/  @!P0 SYNCS.PHASECHK.TRANS64 P0, [R0+URZ+0x130], R2 ;  /* 0x00013002000085a7 */ /* 0x000ea400080010ff */
[----:B--2---:R-:W-:Y:S05]  /*9430*/  @!P0 BRA `(.L_x_157) ;  /* 0xfffffffc00f08947 */ /* 0x004fea000383ffff */
[----:B------:R-:W-:Y:S05]  /*9440*/  BRA `(.L_x_158) ;  /* 0xffffffc800d07947 */ /* 0x000fea000383ffff */
.L_x_96:
[----:B-1----:R-:W-:Y:S04]  /*9450*/  MOV R3, UR43 ;  /* 0x0000002b00037c02 */ /* 0x002fe80008000f00 */
[----:B------:R1:W2:Y:S03]  /*9460*/  SYNCS.PHASECHK.TRANS64.TRYWAIT P1, [R3+URZ+0x110], R4 ;  /* 0x00011004030075a7 */ /* 0x0002a600080211ff */
[----:B--2---:R-:W-:Y:S05]  /*9470*/  @!P1 NANOSLEEP.SYNCS 0x989680 ;  /* 0x009896800000995d */ /* 0x004fea0003900000 */
[----:B------:R-:W2:Y:S02]  /*9480*/  @!P1 SYNCS.PHASECHK.TRANS64 P1, [R3+URZ+0x110], R4 ;  /* 0x00011004030095a7 */ /* 0x000ea400080210ff */
[----:B--2---:R-:W-:Y:S05]  /*9490*/  @!P1 BRA `(.L_x_96) ;  /* 0xfffffffc00ec9947 */ /* 0x004fea000383ffff */
[----:B------:R-:W-:Y:S05]  /*94a0*/  BRA `(.L_x_95) ;  /* 0xffffffd800287947 */ /* 0x000fea000383ffff */
.L_x_98:
[----:B-1----:R1:W4:Y:S02]  /*94b0*/  SYNCS.PHASECHK.TRANS64.TRYWAIT P1, [R22+URZ+0x140], R0 ;  /* 0x00014000160075a7 */ /* 0x00232400080211ff */
[----:B----4-:R-:W-:Y:S05]  /*94c0*/  @!P1 NANOSLEEP.SYNCS 0x989680 ;  /* 0x009896800000995d */ /* 0x010fea0003900000 */
[----:B------:R-:W4:Y:S02]  /*94d0*/  @!P1 SYNCS.PHASECHK.TRANS64 P1, [R22+URZ+0x140], R0 ;  /* 0x00014000160095a7 */ /* 0x000f2400080210ff */
[----:B----4-:R-:W-:Y:S05]  /*94e0*/  @!P1 BRA `(.L_x_98) ;  /* 0xfffffffc00f09947 */ /* 0x010fea000383ffff */
[----:B------:R-:W-:Y:S05]  /*94f0*/  BRA `(.L_x_97) ;  /* 0xffffffd800707947 */ /* 0x000fea000383ffff */
        .weak           $__internal_0_$__cuda_sm10x_tcgen05_guardrail_trap_col_being_dealloced_not_returned_by_alloc
        .type           $__internal_0_$__cuda_sm10x_tcgen05_guardrail_trap_col_being_dealloced_not_returned_by_alloc,@function
        .size           $__internal_0_$__cuda_sm10x_tcgen05_guardrail_trap_col_being_dealloced_not_returned_by_alloc,($__internal_1_$__cuda_sm10x_tcgen05_guardrail_trap_phase_invalid_during_alloc - $__internal_0_$__cuda_sm10x_tcgen05_guardrail_trap_col_being_dealloced_not_returned_by_alloc)
$__internal_0_$__cuda_sm10x_tcgen05_guardrail_trap_col_being_dealloced_not_returned_by_alloc:
[----:B------:R-:W-:Y:S05]  /*9500*/  BPT.TRAP 0x1 ;  /* 0x000000040000795c */ /* 0x000fea0000300000 */
[----:B------:R-:W-:-:S04]  /*9510*/  HFMA2 R3, -RZ, RZ, 0, 0 ;  /* 0x00000000ff037431 */ /* 0x000fc800000001ff */
[----:B------:R-:W-:Y:S05]  /*9520*/  RET.REL.NODEC R2 `(_ZN7cutlass13device_kernelINS_4conv6kernel13ConvUniversalINS1_16ConvProblemShapeILNS1_8OperatorE2ELi3EEENS1_10collective14CollectiveConvINS1_47MainloopSm100TmaUmmaWarpSpecializedImplicitGemmILS5_2ELi17ELi3ELi1ELi2EN4cute5tupleIJNSA_1CILi1EEESD_SD_EEEEENSB_IJNSC_ILi128EEENSB_IJNSC_ILi64EEEEEESI_EEENS_12float_e4m3_tESK_NSA_8TiledMMAINSA_8MMA_AtomIJNSA_10MMA_TraitsINSA_19SM100_MMA_F8F6F4_SSEJSK_SK_fSG_SH_NSA_17integral_constantINSA_4UMMA5MajorELSR_1EEESS_NSP_INSQ_7ScaleInELST_0EEESU_EEEEEENSA_6LayoutISE_NSB_IJNSC_ILi0EEESY_SY_EEEEENSB_IJNSA_10UnderscoreES11_S11_EEEEENS7_6detail27Sm100ImplicitGemmTileTraitsINSA_13SM90_TMA_LOADENSA_14ComposedLayoutINSA_7SwizzleILi3ELi4ELi3EEENSA_18smem_ptr_flag_bitsILi8EEENSX_INSB_IJSG_NSC_ILi8EEEEEENSB_IJSD_SG_EEEEEEEvEENS15_INSA_20SM90_TMA_LOAD_IM2COLENS17_INS18_ILi2ELi4ELi3EEES1B_NSX_INSB_IJSH_S1C_EEENSB_IJSD_SH_EEEEEEEvEEEENS_8epilogue10collective18CollectiveEpilogueINS1Q_23Sm100TmaWarpSpecializedILi1ELi1ELi64ELb0ELb0EEEJSJ_NSB_IJNSX_ISG_SD_EENSX_ISH_SD_EEEEESK_NSB_IJlNSB_IJSD_lllEEESY_EEESK_S1Z_NS1Q_6fusion15FusionCallbacksIS1U_NS20_17LinearCombinationISK_fSK_fLNS_15FloatRoundStyleE2EEESJ_S1X_JEEENSA_5SM1004TMEM4LOAD26SM100_TMEM_LOAD_32dp32b64xES16_NS17_IS1J_S1B_NSX_INSB_IJS1C_SH_EEENSB_IJSH_SD_EEEEEEENSA_39AutoVectorizingCopyWithAssumedAlignmentILi128EEENSA_14SM90_TMA_STOREES2D_S2F_S2F_EEEvvEEEEvNT_6ParamsE) ;  /* 0xffffff6802b47950 */ /* 0x000fea0003c3ffff */
        .weak           $__internal_1_$__cuda_sm10x_tcgen05_guardrail_trap_phase_invalid_during_alloc
        .type           $__internal_1_$__cuda_sm10x_tcgen05_guardrail_trap_phase_invalid_during_alloc,@function
        .size           $__internal_1_$__cuda_sm10x_tcgen05_guardrail_trap_phase_invalid_during_alloc,($__internal_2_$__cuda_sm10x_tcgen05_guardrail_trap_unallocated_columns_being_dealloced - $__internal_1_$__cuda_sm10x_tcgen05_guardrail_trap_phase_invalid_during_alloc)
$__internal_1_$__cuda_sm10x_tcgen05_guardrail_trap_phase_invalid_during_alloc:
[----:B------:R-:W-:Y:S05]  /*9530*/  BPT.TRAP 0x1 ;  /* 0x000000040000795c */ /* 0x000fea0000300000 */
[----:B------:R-:W-:-:S04]  /*9540*/  MOV R3, 0x0 ;  /* 0x0000000000037802 */ /* 0x000fc80000000f00 */
[----:B------:R-:W-:Y:S05]  /*9550*/  RET.REL.NODEC R2 `(_ZN7cutlass13device_kernelINS_4conv6kernel13ConvUniversalINS1_16ConvProblemShapeILNS1_8OperatorE2ELi3EEENS1_10collective14CollectiveConvINS1_47MainloopSm100TmaUmmaWarpSpecializedImplicitGemmILS5_2ELi17ELi3ELi1ELi2EN4cute5tupleIJNSA_1CILi1EEESD_SD_EEEEENSB_IJNSC_ILi128EEENSB_IJNSC_ILi64EEEEEESI_EEENS_12float_e4m3_tESK_NSA_8TiledMMAINSA_8MMA_AtomIJNSA_10MMA_TraitsINSA_19SM100_MMA_F8F6F4_SSEJSK_SK_fSG_SH_NSA_17integral_constantINSA_4UMMA5MajorELSR_1EEESS_NSP_INSQ_7ScaleInELST_0EEESU_EEEEEENSA_6LayoutISE_NSB_IJNSC_ILi0EEESY_SY_EEEEENSB_IJNSA_10UnderscoreES11_S11_EEEEENS7_6detail27Sm100ImplicitGemmTileTraitsINSA_13SM90_TMA_LOADENSA_14ComposedLayoutINSA_7SwizzleILi3ELi4ELi3EEENSA_18smem_ptr_flag_bitsILi8EEENSX_INSB_IJSG_NSC_ILi8EEEEEENSB_IJSD_SG_EEEEEEEvEENS15_INSA_20SM90_TMA_LOAD_IM2COLENS17_INS18_ILi2ELi4ELi3EEES1B_NSX_INSB_IJSH_S1C_EEENSB_IJSD_SH_EEEEEEEvEEEENS_8epilogue10collective18CollectiveEpilogueINS1Q_23Sm100TmaWarpSpecializedILi1ELi1ELi64ELb0ELb0EEEJSJ_NSB_IJNSX_ISG_SD_EENSX_ISH_SD_EEEEESK_NSB_IJlNSB_IJSD_lllEEESY_EEESK_S1Z_NS1Q_6fusion15FusionCallbacksIS1U_NS20_17LinearCombinationISK_fSK_fLNS_15FloatRoundStyleE2EEESJ_S1X_JEEENSA_5SM1004TMEM4LOAD26SM100_TMEM_LOAD_32dp32b64xES16_NS17_IS1J_S1B_NSX_INSB_IJS1C_SH_EEENSB_IJSH_SD_EEEEEEENSA_39AutoVectorizingCopyWithAssumedAlignmentILi128EEENSA_14SM90_TMA_STOREES2D_S2F_S2F_EEEvvEEEEvNT_6ParamsE) ;  /* 0xffffff6802a87950 */ /* 0x000fea0003c3ffff */
        .weak           $__internal_2_$__cuda_sm10x_tcgen05_guardrail_trap_unallocated_columns_being_dealloced
        .type           $__internal_2_$__cuda_sm10x_tcgen05_guardrail_trap_unallocated_columns_being_dealloced,@function
        .size           $__internal_2_$__cuda_sm10x_tcgen05_guardrail_trap_unallocated_columns_being_dealloced,(.L_x_160 - $__internal_2_$__cuda_sm10x_tcgen05_guardrail_trap_unallocated_columns_being_dealloced)
$__internal_2_$__cuda_sm10x_tcgen05_guardrail_trap_unallocated_columns_being_dealloced:
[----:B------:R-:W-:Y:S05]  /*9560*/  BPT.TRAP 0x1 ;  /* 0x000000040000795c */ /* 0x000fea0000300000 */
[----:B------:R-:W-:-:S04]  /*9570*/  HFMA2 R3, -RZ, RZ, 0, 0 ;  /* 0x00000000ff037431 */ /* 0x000fc800000001ff */
[----:B------:R-:W-:Y:S05]  /*9580*/  RET.REL.NODEC R2 `(_ZN7cutlass13device_kernelINS_4conv6kernel13ConvUniversalINS1_16ConvProblemShapeILNS1_8OperatorE2ELi3EEENS1_10collective14CollectiveConvINS1_47MainloopSm100TmaUmmaWarpSpecializedImplicitGemmILS5_2ELi17ELi3ELi1ELi2EN4cute5tupleIJNSA_1CILi1EEESD_SD_EEEEENSB_IJNSC_ILi128EEENSB_IJNSC_ILi64EEEEEESI_EEENS_12float_e4m3_tESK_NSA_8TiledMMAINSA_8MMA_AtomIJNSA_10MMA_TraitsINSA_19SM100_MMA_F8F6F4_SSEJSK_SK_fSG_SH_NSA_17integral_constantINSA_4UMMA5MajorELSR_1EEESS_NSP_INSQ_7ScaleInELST_0EEESU_EEEEEENSA_6LayoutISE_NSB_IJNSC_ILi0EEESY_SY_EEEEENSB_IJNSA_10UnderscoreES11_S11_EEEEENS7_6detail27Sm100ImplicitGemmTileTraitsINSA_13SM90_TMA_LOADENSA_14ComposedLayoutINSA_7SwizzleILi3ELi4ELi3EEENSA_18smem_ptr_flag_bitsILi8EEENSX_INSB_IJSG_NSC_ILi8EEEEEENSB_IJSD_SG_EEEEEEEvEENS15_INSA_20SM90_TMA_LOAD_IM2COLENS17_INS18_ILi2ELi4ELi3EEES1B_NSX_INSB_IJSH_S1C_EEENSB_IJSD_SH_EEEEEEEvEEEENS_8epilogue10collective18CollectiveEpilogueINS1Q_23Sm100TmaWarpSpecializedILi1ELi1ELi64ELb0ELb0EEEJSJ_NSB_IJNSX_ISG_SD_EENSX_ISH_SD_EEEEESK_NSB_IJlNSB_IJSD_lllEEESY_EEESK_S1Z_NS1Q_6fusion15FusionCallbacksIS1U_NS20_17LinearCombinationISK_fSK_fLNS_15FloatRoundStyleE2EEESJ_S1X_JEEENSA_5SM1004TMEM4LOAD26SM100_TMEM_LOAD_32dp32b64xES16_NS17_IS1J_S1B_NSX_INSB_IJS1C_SH_EEENSB_IJSH_SD_EEEEEEENSA_39AutoVectorizingCopyWithAssumedAlignmentILi128EEENSA_14SM90_TMA_STOREES2D_S2F_S2F_EEEvvEEEEvNT_6ParamsE) ;  /* 0xffffff68029c7950 */ /* 0x000fea0003c3ffff */
.L_x_159:
[----:B------:R-:W-:-:S00]  /*9590*/  BRA `(.L_x_159) ;  /* 0xfffffffc00fc7947 */ /* 0x000fc0000383ffff */
[----:B------:R-:W-:-:S00]  /*95a0*/  NOP ;  /* 0x0000000000007918 */ /* 0x000fc00000000000 */
        /* <DEDUP_REMOVED lines=13> */
.L_x_160:


//--------------------- .nv.global.init           --------------------------
	.section	.nv.global.init,"aw",@progbits
.nv.global.init:
	.type		$str$29,@object
	.size		$str$29,($str$30 - $str$29)
$str$29:
        /*0000*/ 	.byte	0x28, 0x61, 0x64, 0x64, 0x72, 0x65, 0x73, 0x73, 0x20, 0x26, 0x20, 0x6d, 0x61, 0x73, 0x6b, 0x29
        /*0010*/ 	.byte	0x20, 0x3d, 0x3d, 0x20, 0x30, 0x00
	.type		$str$30,@object
	.size		$str$30,($str$28 - $str$30)
$str$30:
        /*0016*/ 	.byte	0x2f, 0x74, 0x6d, 0x70, 0x2f, 0x63, 0x75, 0x74, 0x6c, 0x61, 0x73, 0x73, 0x5f, 0x73, 0x77, 0x65
        /*0026*/ 	.byte	0x65, 0x70, 0x5f, 0x73, 0x72, 0x63, 0x2f, 0x69, 0x6e, 0x63, 0x6c, 0x75, 0x64, 0x65, 0x2f, 0x63
        /*0036*/ 	.byte	0x75, 0x74, 0x65, 0x2f, 0x70, 0x6f, 0x69, 0x6e, 0x74, 0x65, 0x72, 0x5f, 0x66, 0x6c, 0x61, 0x67
        /*0046*/ 	.byte	0x67, 0x65, 0x64, 0x2e, 0x68, 0x70, 0x70, 0x00
	.type		$str$28,@object
	.size		$str$28,($str$27 - $str$28)
$str$28:
        /*004e*/ 	.byte	0x2f, 0x74, 0x6d, 0x70, 0x2f, 0x63, 0x75, 0x74, 0x6c, 0x61, 0x73, 0x73, 0x5f, 0x73, 0x77, 0x65
        /*005e*/ 	.byte	0x65, 0x70, 0x5f, 0x73, 0x72, 0x63, 0x2f, 0x69, 0x6e, 0x63, 0x6c, 0x75, 0x64, 0x65, 0x2f, 0x63
        /*006e*/ 	.byte	0x75, 0x74, 0x65, 0x2f, 0x61, 0x74, 0x6f, 0x6d, 0x2f, 0x63, 0x6f, 0x70, 0x79, 0x5f, 0x74, 0x72
        /*007e*/ 	.byte	0x61, 0x69, 0x74, 0x73, 0x5f, 0x73, 0x6d, 0x31, 0x30, 0x30, 0x2e, 0x68, 0x70, 0x70, 0x00
	.type		$str$27,@object
	.size		$str$27,(__unnamed_1 - $str$27)
$str$27:
        /*008d*/ 	.byte	0x28, 0x28, 0x75, 0x69, 0x6e, 0x74, 0x33, 0x32, 0x5f, 0x74, 0x28, 0x74, 0x68, 0x72, 0x65, 0x61
        /*009d*/ 	.byte	0x64, 0x49, 0x64, 0x78, 0x2e, 0x78, 0x29, 0x20, 0x2f, 0x20, 0x33, 0x32, 0x29, 0x20, 0x25, 0x20
        /*00ad*/ 	.byte	0x34, 0x29, 0x20, 0x3d, 0x3d, 0x20, 0x28, 0x28, 0x28, 0x74, 0x6d, 0x65, 0x6d, 0x5f, 0x61, 0x64
        /*00bd*/ 	.byte	0x64, 0x72, 0x20, 0x3e, 0x3e, 0x20, 0x31, 0x36, 0x29, 0x20, 0x2f, 0x20, 0x33, 0x32, 0x29, 0x20
        /*00cd*/ 	.byte	0x25, 0x20, 0x34, 0x29, 0x00
	.type		__unnamed_1,@object
	.size		__unnamed_1,(__unnamed_2 - __unnamed_1)
__unnamed_1:
        /*00d2*/ 	.byte	0x61, 0x75, 0x74, 0x6f, 0x20, 0x63, 0x75, 0x74, 0x65, 0x3a, 0x3a, 0x61, 0x73, 0x5f, 0x70, 0x6f
        /* <DEDUP_REMOVED lines=24> */
        /*0262*/ 	.byte	0x43, 0x3c, 0x38, 0x31, 0x39, 0x32, 0x3e, 0x3e, 0x3e, 0x3e, 0x5d, 0x00
	.type		__unnamed_2,@object
	.size		__unnamed_2,(.L_2 - __unnamed_2)
__unnamed_2:
        /* <DEDUP_REMOVED lines=42> */
        /*050e*/ 	.byte	0x3e, 0x3e, 0x3e, 0x3e, 0x5d, 0x00
.L_2:


//--------------------- .nv.shared._ZN7cutlass13device_kernelINS_4conv6kernel13ConvUniversalINS1_16ConvProblemShapeILNS1_8OperatorE2ELi3EEENS1_10collective14CollectiveConvINS1_47MainloopSm100TmaUmmaWarpSpecializedImplicitGemmILS5_2ELi17ELi3ELi1ELi2EN4cute5tupleIJNSA_1CILi1EEESD_SD_EEEEENSB_IJNSC_ILi128EEENSB_IJNSC_ILi64EEEEEESI_EEENS_12float_e4m3_tESK_NSA_8TiledMMAINSA_8MMA_AtomIJNSA_10MMA_TraitsINSA_19SM100_MMA_F8F6F4_SSEJSK_SK_fSG_SH_NSA_17integral_constantINSA_4UMMA5MajorELSR_1EEESS_NSP_INSQ_7ScaleInELST_0EEESU_EEEEEENSA_6LayoutISE_NSB_IJNSC_ILi0EEESY_SY_EEEEENSB_IJNSA_10UnderscoreES11_S11_EEEEENS7_6detail27Sm100ImplicitGemmTileTraitsINSA_13SM90_TMA_LOADENSA_14ComposedLayoutINSA_7SwizzleILi3ELi4ELi3EEENSA_18smem_ptr_flag_bitsILi8EEENSX_INSB_IJSG_NSC_ILi8EEEEEENSB_IJSD_SG_EEEEEEEvEENS15_INSA_20SM90_TMA_LOAD_IM2COLENS17_INS18_ILi2ELi4ELi3EEES1B_NSX_INSB_IJSH_S1C_EEENSB_IJSD_SH_EEEEEEEvEEEENS_8epilogue10collective18CollectiveEpilogueINS1Q_23Sm100TmaWarpSpecializedILi1ELi1ELi64ELb0ELb0EEEJSJ_NSB_IJNSX_ISG_SD_EENSX_ISH_SD_EEEEESK_NSB_IJlNSB_IJSD_lllEEESY_EEESK_S1Z_NS1Q_6fusion15FusionCallbacksIS1U_NS20_17LinearCombinationISK_fSK_fLNS_15FloatRoundStyleE2EEESJ_S1X_JEEENSA_5SM1004TMEM4LOAD26SM100_TMEM_LOAD_32dp32b64xES16_NS17_IS1J_S1B_NSX_INSB_IJS1C_SH_EEENSB_IJSH_SD_EEEEEEENSA_39AutoVectorizingCopyWithAssumedAlignmentILi128EEENSA_14SM90_TMA_STOREES2D_S2F_S2F_EEEvvEEEEvNT_6ParamsE --------------------------
	.section	.nv.shared._ZN7cutlass13device_kernelINS_4conv6kernel13ConvUniversalINS1_16ConvProblemShapeILNS1_8OperatorE2ELi3EEENS1_10collective14CollectiveConvINS1_47MainloopSm100TmaUmmaWarpSpecializedImplicitGemmILS5_2ELi17ELi3ELi1ELi2EN4cute5tupleIJNSA_1CILi1EEESD_SD_EEEEENSB_IJNSC_ILi128EEENSB_IJNSC_ILi64EEEEEESI_EEENS_12float_e4m3_tESK_NSA_8TiledMMAINSA_8MMA_AtomIJNSA_10MMA_TraitsINSA_19SM100_MMA_F8F6F4_SSEJSK_SK_fSG_SH_NSA_17integral_constantINSA_4UMMA5MajorELSR_1EEESS_NSP_INSQ_7ScaleInELST_0EEESU_EEEEEENSA_6LayoutISE_NSB_IJNSC_ILi0EEESY_SY_EEEEENSB_IJNSA_10UnderscoreES11_S11_EEEEENS7_6detail27Sm100ImplicitGemmTileTraitsINSA_13SM90_TMA_LOADENSA_14ComposedLayoutINSA_7SwizzleILi3ELi4ELi3EEENSA_18smem_ptr_flag_bitsILi8EEENSX_INSB_IJSG_NSC_ILi8EEEEEENSB_IJSD_SG_EEEEEEEvEENS15_INSA_20SM90_TMA_LOAD_IM2COLENS17_INS18_ILi2ELi4ELi3EEES1B_NSX_INSB_IJSH_S1C_EEENSB_IJSD_SH_EEEEEEEvEEEENS_8epilogue10collective18CollectiveEpilogueINS1Q_23Sm100TmaWarpSpecializedILi1ELi1ELi64ELb0ELb0EEEJSJ_NSB_IJNSX_ISG_SD_EENSX_ISH_SD_EEEEESK_NSB_IJlNSB_IJSD_lllEEESY_EEESK_S1Z_NS1Q_6fusion15FusionCallbacksIS1U_NS20_17LinearCombinationISK_fSK_fLNS_15FloatRoundStyleE2EEESJ_S1X_JEEENSA_5SM1004TMEM4LOAD26SM100_TMEM_LOAD_32dp32b64xES16_NS17_IS1J_S1B_NSX_INSB_IJS1C_SH_EEENSB_IJSH_SD_EEEEEEENSA_39AutoVectorizingCopyWithAssumedAlignmentILi128EEENSA_14SM90_TMA_STOREES2D_S2F_S2F_EEEvvEEEEvNT_6ParamsE,"aw",@nobits
	.sectionflags	@""
	.align	16
	.zero		1024


//--------------------- .nv.shared.reserved.0     --------------------------
	.section	.nv.shared.reserved.0,"aw",@nobits
	.weak		__nv_reservedSMEM_offset_0_alias
	.size		__nv_reservedSMEM_offset_0_alias, 0, 64
	.other		__nv_reservedSMEM_offset_0_alias,@"STO_CUDA_RESERVED_SHARED STV_DEFAULT"
__nv_reservedSMEM_offset_0_alias:
	.zero		0
.nv.shared.reserved.0:
	.zero		64
	.weak		__nv_reservedSMEM_tcgen05_partition
	.type		__nv_reservedSMEM_tcgen05_partition,@object
	.size		__nv_reservedSMEM_tcgen05_partition,(.L_0 - __nv_reservedSMEM_tcgen05_partition)
__nv_reservedSMEM_tcgen05_partition:
	.zero		32
.L_0:


//--------------------- .nv.global                --------------------------
	.section	.nv.global,"aw",@nobits
.nv.global:
	.type		_ZN39_INTERNAL_67db9220_4_k_cu_201e4f91_33614cute1_E,@object
	.size		_ZN39_INTERNAL_67db9220_4_k_cu_201e4f91_33614cute1_E,(_ZN39_INTERNAL_67db9220_4_k_cu_201e4f91_33614cuda3std3__45__cpo6cbeginE - _ZN39_INTERNAL_67db9220_4_k_cu_201e4f91_33614cute1_E)
_ZN39_INTERNAL_67db9220_4_k_cu_201e4f91_33614cute1_E:
	.zero		1
	.type		_ZN39_INTERNAL_67db9220_4_k_cu_201e4f91_33614cuda3std3__45__cpo6cbeginE,@object
	.size		_ZN39_INTERNAL_67db9220_4_k_cu_201e4f91_33614cuda3std3__45__cpo6cbeginE,(_ZN39_INTERNAL_67db9220_4_k_cu_201e4f91_33614cuda3std3__48in_placeE - _ZN39_INTERNAL_67db9220_4_k_cu_201e4f91_33614cuda3std3__45__cpo6cbeginE)
_ZN39_INTERNAL_67db9220_4_k_cu_201e4f91_33614cuda3std3__45__cpo6cbeginE:
	.zero		1
	.type		_ZN39_INTERNAL_67db9220_4_k_cu_201e4f91_33614cuda3std3__48in_placeE,@object
	.size		_ZN39_INTERNAL_67db9220_4_k_cu_201e4f91_33614cuda3std3__48in_placeE,(_ZN39_INTERNAL_67db9220_4_k_cu_201e4f91_33614cuda3std6ranges3__45__cpo9iter_moveE - _ZN39_INTERNAL_67db9220_4_k_cu_201e4f91_33614cuda3std3__48in_placeE)
_ZN39_INTERNAL_67db9220_4_k_cu_201e4f91_33614cuda3std3__48in_placeE:
	.zero		1
	.type		_ZN39_INTERNAL_67db9220_4_k_cu_201e4f91_33614cuda3std6ranges3__45__cpo9iter_moveE,@object
	.size		_ZN39_INTERNAL_67db9220_4_k_cu_201e4f91_33614cuda3std6ranges3__45__cpo9iter_moveE,(_ZN39_INTERNAL_67db9220_4_k_cu_201e4f91_33614cuda3std3__45__cpo5beginE - _ZN39_INTERNAL_67db9220_4_k_cu_201e4f91_33614cuda3std6ranges3__45__cpo9iter_moveE)
_ZN39_INTERNAL_67db9220_4_k_cu_201e4f91_33614cuda3std6ranges3__45__cpo9iter_moveE:
	.zero		1
	.type		_ZN39_INTERNAL_67db9220_4_k_cu_201e4f91_33614cuda3std3__45__cpo5beginE,@object
	.size		_ZN39_INTERNAL_67db9220_4_k_cu_201e4f91_33614cuda3std3__45__cpo5beginE,(_ZN39_INTERNAL_67db9220_4_k_cu_201e4f91_33614cuda3std3__441_GLOBAL__N__67db9220_4_k_cu_201e4f91_33616ignoreE - _ZN39_INTERNAL_67db9220_4_k_cu_201e4f91_33614cuda3std3__45__cpo5beginE)
_ZN39_INTERNAL_67db9220_4_k_cu_201e4f91_33614cuda3std3__45__cpo5beginE:
	.zero		1
	.type		_ZN39_INTERNAL_67db9220_4_k_cu_201e4f91_33614cuda3std3__441_GLOBAL__N__67db9220_4_k_cu_201e4f91_33616ignoreE,@object
	.size		_ZN39_INTERNAL_67db9220_4_k_cu_201e4f91_33614cuda3std3__441_GLOBAL__N__67db9220_4_k_cu_201e4f91_33616ignoreE,(_ZN39_INTERNAL_67db9220_4_k_cu_201e4f91_33614cute7productE - _ZN39_INTERNAL_67db9220_4_k_cu_201e4f91_33614cuda3std3__441_GLOBAL__N__67db9220_4_k_cu_201e4f91_33616ignoreE)
_ZN39_INTERNAL_67db9220_4_k_cu_201e4f91_33614cuda3std3__441_GLOBAL__N__67db9220_4_k_cu_201e4f91_33616ignoreE:
	.zero		1
	.type		_ZN39_INTERNAL_67db9220_4_k_cu_201e4f91_33614cute7productE,@object
	.size		_ZN39_INTERNAL_67db9220_4_k_cu_201e4f91_33614cute7productE,(_ZN39_INTERNAL_67db9220_4_k_cu_201e4f91_33614cuda3std3__45__cpo3endE - _ZN39_INTERNAL_67db9220_4_k_cu_201e4f91_33614cute7productE)
_ZN39_INTERNAL_67db9220_4_k_cu_201e4f91_33614cute7productE:
	.zero		1
	.type		_ZN39_INTERNAL_67db9220_4_k_cu_201e4f91_33614cuda3std3__45__cpo3endE,@object
	.size		_ZN39_INTERNAL_67db9220_4_k_cu_201e4f91_33614cuda3std3__45__cpo3endE,(_ZN39_INTERNAL_67db9220_4_k_cu_201e4f91_33614cuda3std3__419piecewise_constructE - _ZN39_INTERNAL_67db9220_4_k_cu_201e4f91_33614cuda3std3__45__cpo3endE)
_ZN39_INTERNAL_67db9220_4_k_cu_201e4f91_33614cuda3std3__45__cpo3endE:
	.zero		1
	.type		_ZN39_INTERNAL_67db9220_4_k_cu_201e4f91_33614cuda3std3__419piecewise_constructE,@object
	.size		_ZN39_INTERNAL_67db9220_4_k_cu_201e4f91_33614cuda3std3__419piecewise_constructE,(_ZN39_INTERNAL_67db9220_4_k_cu_201e4f91_33614cuda3std3__45__cpo4cendE - _ZN39_INTERNAL_67db9220_4_k_cu_201e4f91_33614cuda3std3__419piecewise_constructE)
_ZN39_INTERNAL_67db9220_4_k_cu_201e4f91_33614cuda3std3__419piecewise_constructE:
	.zero		1
	.type		_ZN39_INTERNAL_67db9220_4_k_cu_201e4f91_33614cuda3std3__45__cpo4cendE,@object
	.size		_ZN39_INTERNAL_67db9220_4_k_cu_201e4f91_33614cuda3std3__45__cpo4cendE,(_ZN39_INTERNAL_67db9220_4_k_cu_201e4f91_33614cuda3std6ranges3__45__cpo4swapE - _ZN39_INTERNAL_67db9220_4_k_cu_201e4f91_33614cuda3std3__45__cpo4cendE)
_ZN39_INTERNAL_67db9220_4_k_cu_201e4f91_33614cuda3std3__45__cpo4cendE:
	.zero		1
	.type		_ZN39_INTERNAL_67db9220_4_k_cu_201e4f91_33614cuda3std6ranges3__45__cpo4swapE,@object
	.size		_ZN39_INTERNAL_67db9220_4_k_cu_201e4f91_33614cuda3std6ranges3__45__cpo4swapE,(.L_10 - _ZN39_INTERNAL_67db9220_4_k_cu_201e4f91_33614cuda3std6ranges3__45__cpo4swapE)
_ZN39_INTERNAL_67db9220_4_k_cu_201e4f91_33614cuda3std6ranges3__45__cpo4swapE:
	.zero		1
.L_10:


//--------------------- .nv.constant0._ZN7cutlass13device_kernelINS_4conv6kernel13ConvUniversalINS1_16ConvProblemShapeILNS1_8OperatorE2ELi3EEENS1_10collective14CollectiveConvINS1_47MainloopSm100TmaUmmaWarpSpecializedImplicitGemmILS5_2ELi17ELi3ELi1ELi2EN4cute5tupleIJNSA_1CILi1EEESD_SD_EEEEENSB_IJNSC_ILi128EEENSB_IJNSC_ILi64EEEEEESI_EEENS_12float_e4m3_tESK_NSA_8TiledMMAINSA_8MMA_AtomIJNSA_10MMA_TraitsINSA_19SM100_MMA_F8F6F4_SSEJSK_SK_fSG_SH_NSA_17integral_constantINSA_4UMMA5MajorELSR_1EEESS_NSP_INSQ_7ScaleInELST_0EEESU_EEEEEENSA_6LayoutISE_NSB_IJNSC_ILi0EEESY_SY_EEEEENSB_IJNSA_10UnderscoreES11_S11_EEEEENS7_6detail27Sm100ImplicitGemmTileTraitsINSA_13SM90_TMA_LOADENSA_14ComposedLayoutINSA_7SwizzleILi3ELi4ELi3EEENSA_18smem_ptr_flag_bitsILi8EEENSX_INSB_IJSG_NSC_ILi8EEEEEENSB_IJSD_SG_EEEEEEEvEENS15_INSA_20SM90_TMA_LOAD_IM2COLENS17_INS18_ILi2ELi4ELi3EEES1B_NSX_INSB_IJSH_S1C_EEENSB_IJSD_SH_EEEEEEEvEEEENS_8epilogue10collective18CollectiveEpilogueINS1Q_23Sm100TmaWarpSpecializedILi1ELi1ELi64ELb0ELb0EEEJSJ_NSB_IJNSX_ISG_SD_EENSX_ISH_SD_EEEEESK_NSB_IJlNSB_IJSD_lllEEESY_EEESK_S1Z_NS1Q_6fusion15FusionCallbacksIS1U_NS20_17LinearCombinationISK_fSK_fLNS_15FloatRoundStyleE2EEESJ_S1X_JEEENSA_5SM1004TMEM4LOAD26SM100_TMEM_LOAD_32dp32b64xES16_NS17_IS1J_S1B_NSX_INSB_IJS1C_SH_EEENSB_IJSH_SD_EEEEEEENSA_39AutoVectorizingCopyWithAssumedAlignmentILi128EEENSA_14SM90_TMA_STOREES2D_S2F_S2F_EEEvvEEEEvNT_6ParamsE --------------------------
	.section	.nv.constant0._ZN7cutlass13device_kernelINS_4conv6kernel13ConvUniversalINS1_16ConvProblemShapeILNS1_8OperatorE2ELi3EEENS1_10collective14CollectiveConvINS1_47MainloopSm100TmaUmmaWarpSpecializedImplicitGemmILS5_2ELi17ELi3ELi1ELi2EN4cute5tupleIJNSA_1CILi1EEESD_SD_EEEEENSB_IJNSC_ILi128EEENSB_IJNSC_ILi64EEEEEESI_EEENS_12float_e4m3_tESK_NSA_8TiledMMAINSA_8MMA_AtomIJNSA_10MMA_TraitsINSA_19SM100_MMA_F8F6F4_SSEJSK_SK_fSG_SH_NSA_17integral_constantINSA_4UMMA5MajorELSR_1EEESS_NSP_INSQ_7ScaleInELST_0EEESU_EEEEEENSA_6LayoutISE_NSB_IJNSC_ILi0EEESY_SY_EEEEENSB_IJNSA_10UnderscoreES11_S11_EEEEENS7_6detail27Sm100ImplicitGemmTileTraitsINSA_13SM90_TMA_LOADENSA_14ComposedLayoutINSA_7SwizzleILi3ELi4ELi3EEENSA_18smem_ptr_flag_bitsILi8EEENSX_INSB_IJSG_NSC_ILi8EEEEEENSB_IJSD_SG_EEEEEEEvEENS15_INSA_20SM90_TMA_LOAD_IM2COLENS17_INS18_ILi2ELi4ELi3EEES1B_NSX_INSB_IJSH_S1C_EEENSB_IJSD_SH_EEEEEEEvEEEENS_8epilogue10collective18CollectiveEpilogueINS1Q_23Sm100TmaWarpSpecializedILi1ELi1ELi64ELb0ELb0EEEJSJ_NSB_IJNSX_ISG_SD_EENSX_ISH_SD_EEEEESK_NSB_IJlNSB_IJSD_lllEEESY_EEESK_S1Z_NS1Q_6fusion15FusionCallbacksIS1U_NS20_17LinearCombinationISK_fSK_fLNS_15FloatRoundStyleE2EEESJ_S1X_JEEENSA_5SM1004TMEM4LOAD26SM100_TMEM_LOAD_32dp32b64xES16_NS17_IS1J_S1B_NSX_INSB_IJS1C_SH_EEENSB_IJSH_SD_EEEEEEENSA_39AutoVectorizingCopyWithAssumedAlignmentILi128EEENSA_14SM90_TMA_STOREES2D_S2F_S2F_EEEvvEEEEvNT_6ParamsE,"a",@progbits
	.sectionflags	@""
	.align	4
.nv.constant0._ZN7cutlass13device_kernelINS_4conv6kernel13ConvUniversalINS1_16ConvProblemShapeILNS1_8OperatorE2ELi3EEENS1_10collective14CollectiveConvINS1_47MainloopSm100TmaUmmaWarpSpecializedImplicitGemmILS5_2ELi17ELi3ELi1ELi2EN4cute5tupleIJNSA_1CILi1EEESD_SD_EEEEENSB_IJNSC_ILi128EEENSB_IJNSC_ILi64EEEEEESI_EEENS_12float_e4m3_tESK_NSA_8TiledMMAINSA_8MMA_AtomIJNSA_10MMA_TraitsINSA_19SM100_MMA_F8F6F4_SSEJSK_SK_fSG_SH_NSA_17integral_constantINSA_4UMMA5MajorELSR_1EEESS_NSP_INSQ_7ScaleInELST_0EEESU_EEEEEENSA_6LayoutISE_NSB_IJNSC_ILi0EEESY_SY_EEEEENSB_IJNSA_10UnderscoreES11_S11_EEEEENS7_6detail27Sm100ImplicitGemmTileTraitsINSA_13SM90_TMA_LOADENSA_14ComposedLayoutINSA_7SwizzleILi3ELi4ELi3EEENSA_18smem_ptr_flag_bitsILi8EEENSX_INSB_IJSG_NSC_ILi8EEEEEENSB_IJSD_SG_EEEEEEEvEENS15_INSA_20SM90_TMA_LOAD_IM2COLENS17_INS18_ILi2ELi4ELi3EEES1B_NSX_INSB_IJSH_S1C_EEENSB_IJSD_SH_EEEEEEEvEEEENS_8epilogue10collective18CollectiveEpilogueINS1Q_23Sm100TmaWarpSpecializedILi1ELi1ELi64ELb0ELb0EEEJSJ_NSB_IJNSX_ISG_SD_EENSX_ISH_SD_EEEEESK_NSB_IJlNSB_IJSD_lllEEESY_EEESK_S1Z_NS1Q_6fusion15FusionCallbacksIS1U_NS20_17LinearCombinationISK_fSK_fLNS_15FloatRoundStyleE2EEESJ_S1X_JEEENSA_5SM1004TMEM4LOAD26SM100_TMEM_LOAD_32dp32b64xES16_NS17_IS1J_S1B_NSX_INSB_IJS1C_SH_EEENSB_IJSH_SD_EEEEEEENSA_39AutoVectorizingCopyWithAssumedAlignmentILi128EEENSA_14SM90_TMA_STOREES2D_S2F_S2F_EEEvvEEEEvNT_6ParamsE:
	.zero		3200


//--------------------- SYMBOLS --------------------------

	.type		.nv.reservedSmem.offset0,@object
	.size		.nv.reservedSmem.offset0,0x4
	.type		.nv.reservedSmem.cap,@object
	.size		.nv.reservedSmem.cap,0x4
	.type		__assertfail,@function
